//
// Generated by NVIDIA NVVM Compiler
//
// Compiler Build ID: CL-36424714
// Cuda compilation tools, release 13.0, V13.0.88
// Based on NVVM 20.0.0
//

.version 9.0
.target sm_100
.address_size 64

	// .globl	_Z18convolution_kernelPKfPfS0_iii10BorderMode
.const .align 4 .b8 c_kernel[36];
.extern .shared .align 16 .b8 s_input[];

.visible .entry _Z18convolution_kernelPKfPfS0_iii10BorderMode(
	.param .u64 .ptr .align 1 _Z18convolution_kernelPKfPfS0_iii10BorderMode_param_0,
	.param .u64 .ptr .align 1 _Z18convolution_kernelPKfPfS0_iii10BorderMode_param_1,
	.param .u64 .ptr .align 1 _Z18convolution_kernelPKfPfS0_iii10BorderMode_param_2,
	.param .u32 _Z18convolution_kernelPKfPfS0_iii10BorderMode_param_3,
	.param .u32 _Z18convolution_kernelPKfPfS0_iii10BorderMode_param_4,
	.param .u32 _Z18convolution_kernelPKfPfS0_iii10BorderMode_param_5,
	.param .u32 _Z18convolution_kernelPKfPfS0_iii10BorderMode_param_6
)
{
	.reg .pred 	%p<59>;
	.reg .b32 	%r<209>;
	.reg .b32 	%f<103>;
	.reg .b64 	%rd<30>;

	ld.param.u64 	%rd4, [_Z18convolution_kernelPKfPfS0_iii10BorderMode_param_0];
	ld.param.u64 	%rd3, [_Z18convolution_kernelPKfPfS0_iii10BorderMode_param_1];
	ld.param.u64 	%rd5, [_Z18convolution_kernelPKfPfS0_iii10BorderMode_param_2];
	ld.param.u32 	%r72, [_Z18convolution_kernelPKfPfS0_iii10BorderMode_param_3];
	ld.param.u32 	%r73, [_Z18convolution_kernelPKfPfS0_iii10BorderMode_param_4];
	ld.param.u32 	%r74, [_Z18convolution_kernelPKfPfS0_iii10BorderMode_param_5];
	ld.param.u32 	%r75, [_Z18convolution_kernelPKfPfS0_iii10BorderMode_param_6];
	cvta.to.global.u64 	%rd1, %rd5;
	cvta.to.global.u64 	%rd2, %rd4;
	mov.u32 	%r76, %ctaid.x;
	mov.u32 	%r1, %ntid.x;
	mov.u32 	%r2, %tid.x;
	mad.lo.s32 	%r3, %r76, %r1, %r2;
	mov.u32 	%r77, %ctaid.y;
	mov.u32 	%r4, %ntid.y;
	mov.u32 	%r5, %tid.y;
	mad.lo.s32 	%r6, %r77, %r4, %r5;
	shr.u32 	%r78, %r74, 31;
	add.s32 	%r79, %r74, %r78;
	shr.s32 	%r7, %r79, 1;
	and.b32  	%r80, %r79, -2;
	add.s32 	%r8, %r80, %r1;
	add.s32 	%r9, %r7, %r2;
	add.s32 	%r10, %r7, %r5;
	mul.lo.s32 	%r11, %r8, %r10;
	setp.ne.s32 	%p1, %r75, 0;
	@%p1 bra 	$L__BB0_2;
	setp.lt.s32 	%p4, %r3, 0;
	setp.ge.s32 	%p5, %r3, %r72;
	setp.ge.s32 	%p6, %r6, %r73;
	or.pred  	%p7, %p5, %p6;
	or.pred  	%p8, %p7, %p4;
	mov.f32 	%f87, 0f00000000;
	mov.u32 	%r188, %r3;
	mov.u32 	%r189, %r6;
	@%p8 bra 	$L__BB0_4;
	bra.uni 	$L__BB0_3;
$L__BB0_2:
	abs.s32 	%r81, %r3;
	shl.b32 	%r82, %r72, 1;
	rem.s32 	%r83, %r81, %r82;
	shl.b32 	%r84, %r73, 1;
	rem.s32 	%r85, %r6, %r84;
	setp.lt.s32 	%p2, %r83, %r72;
	not.b32 	%r86, %r83;
	add.s32 	%r87, %r82, %r86;
	selp.b32 	%r188, %r83, %r87, %p2;
	setp.lt.s32 	%p3, %r85, %r73;
	not.b32 	%r88, %r85;
	add.s32 	%r89, %r84, %r88;
	selp.b32 	%r189, %r85, %r89, %p3;
$L__BB0_3:
	mad.lo.s32 	%r90, %r189, %r72, %r188;
	mul.wide.s32 	%rd6, %r90, 4;
	add.s64 	%rd7, %rd2, %rd6;
	ld.global.f32 	%f87, [%rd7];
$L__BB0_4:
	add.s32 	%r91, %r11, %r9;
	shl.b32 	%r92, %r91, 2;
	mov.u32 	%r93, s_input;
	add.s32 	%r16, %r93, %r92;
	st.shared.f32 	[%r16], %f87;
	setp.ge.u32 	%p9, %r2, %r7;
	@%p9 bra 	$L__BB0_14;
	setp.ne.s32 	%p10, %r75, 0;
	sub.s32 	%r190, %r3, %r7;
	@%p10 bra 	$L__BB0_7;
	setp.lt.s32 	%p13, %r190, 0;
	setp.ge.s32 	%p14, %r190, %r72;
	setp.ge.s32 	%p15, %r6, %r73;
	or.pred  	%p16, %p14, %p15;
	or.pred  	%p17, %p16, %p13;
	mov.f32 	%f88, 0f00000000;
	mov.u32 	%r191, %r6;
	@%p17 bra 	$L__BB0_9;
	bra.uni 	$L__BB0_8;
$L__BB0_7:
	abs.s32 	%r94, %r190;
	shl.b32 	%r95, %r72, 1;
	rem.s32 	%r96, %r94, %r95;
	shl.b32 	%r97, %r73, 1;
	rem.s32 	%r98, %r6, %r97;
	setp.lt.s32 	%p11, %r96, %r72;
	not.b32 	%r99, %r96;
	add.s32 	%r100, %r95, %r99;
	selp.b32 	%r190, %r96, %r100, %p11;
	setp.lt.s32 	%p12, %r98, %r73;
	not.b32 	%r101, %r98;
	add.s32 	%r102, %r97, %r101;
	selp.b32 	%r191, %r98, %r102, %p12;
$L__BB0_8:
	mad.lo.s32 	%r103, %r191, %r72, %r190;
	mul.wide.s32 	%rd8, %r103, 4;
	add.s64 	%rd9, %rd2, %rd8;
	ld.global.f32 	%f88, [%rd9];
$L__BB0_9:
	setp.ne.s32 	%p18, %r75, 0;
	add.s32 	%r104, %r11, %r2;
	shl.b32 	%r105, %r104, 2;
	add.s32 	%r107, %r93, %r105;
	st.shared.f32 	[%r107], %f88;
	add.s32 	%r192, %r3, %r1;
	@%p18 bra 	$L__BB0_11;
	setp.lt.s32 	%p21, %r192, 0;
	setp.ge.s32 	%p22, %r192, %r72;
	setp.ge.s32 	%p23, %r6, %r73;
	or.pred  	%p24, %p22, %p23;
	or.pred  	%p25, %p24, %p21;
	mov.f32 	%f89, 0f00000000;
	mov.u32 	%r193, %r6;
	@%p25 bra 	$L__BB0_13;
	bra.uni 	$L__BB0_12;
$L__BB0_11:
	abs.s32 	%r108, %r192;
	shl.b32 	%r109, %r72, 1;
	rem.s32 	%r110, %r108, %r109;
	shl.b32 	%r111, %r73, 1;
	rem.s32 	%r112, %r6, %r111;
	setp.lt.s32 	%p19, %r110, %r72;
	not.b32 	%r113, %r110;
	add.s32 	%r114, %r109, %r113;
	selp.b32 	%r192, %r110, %r114, %p19;
	setp.lt.s32 	%p20, %r112, %r73;
	not.b32 	%r115, %r112;
	add.s32 	%r116, %r111, %r115;
	selp.b32 	%r193, %r112, %r116, %p20;
$L__BB0_12:
	mad.lo.s32 	%r117, %r193, %r72, %r192;
	mul.wide.s32 	%rd10, %r117, 4;
	add.s64 	%rd11, %rd2, %rd10;
	ld.global.f32 	%f89, [%rd11];
$L__BB0_13:
	shl.b32 	%r118, %r1, 2;
	add.s32 	%r119, %r16, %r118;
	st.shared.f32 	[%r119], %f89;
$L__BB0_14:
	setp.ge.u32 	%p26, %r5, %r7;
	@%p26 bra 	$L__BB0_24;
	setp.ne.s32 	%p27, %r75, 0;
	sub.s32 	%r195, %r6, %r7;
	@%p27 bra 	$L__BB0_17;
	setp.lt.s32 	%p30, %r3, 0;
	setp.ge.s32 	%p31, %r3, %r72;
	or.pred  	%p32, %p30, %p31;
	setp.lt.s32 	%p33, %r195, 0;
	setp.ge.s32 	%p34, %r195, %r73;
	or.pred  	%p35, %p33, %p34;
	or.pred  	%p36, %p32, %p35;
	mov.f32 	%f90, 0f00000000;
	mov.u32 	%r194, %r3;
	@%p36 bra 	$L__BB0_19;
	bra.uni 	$L__BB0_18;
$L__BB0_17:
	abs.s32 	%r120, %r3;
	shl.b32 	%r121, %r72, 1;
	rem.s32 	%r122, %r120, %r121;
	abs.s32 	%r123, %r195;
	shl.b32 	%r124, %r73, 1;
	rem.s32 	%r125, %r123, %r124;
	setp.lt.s32 	%p28, %r122, %r72;
	not.b32 	%r126, %r122;
	add.s32 	%r127, %r121, %r126;
	selp.b32 	%r194, %r122, %r127, %p28;
	setp.lt.s32 	%p29, %r125, %r73;
	not.b32 	%r128, %r125;
	add.s32 	%r129, %r124, %r128;
	selp.b32 	%r195, %r125, %r129, %p29;
$L__BB0_18:
	mad.lo.s32 	%r130, %r195, %r72, %r194;
	mul.wide.s32 	%rd12, %r130, 4;
	add.s64 	%rd13, %rd2, %rd12;
	ld.global.f32 	%f90, [%rd13];
$L__BB0_19:
	setp.ne.s32 	%p37, %r75, 0;
	mad.lo.s32 	%r131, %r8, %r5, %r9;
	shl.b32 	%r132, %r131, 2;
	add.s32 	%r134, %r93, %r132;
	st.shared.f32 	[%r134], %f90;
	add.s32 	%r197, %r6, %r4;
	@%p37 bra 	$L__BB0_21;
	setp.lt.s32 	%p40, %r3, 0;
	setp.ge.s32 	%p41, %r3, %r72;
	setp.ge.s32 	%p42, %r197, %r73;
	or.pred  	%p43, %p41, %p42;
	or.pred  	%p44, %p43, %p40;
	mov.f32 	%f91, 0f00000000;
	mov.u32 	%r196, %r3;
	@%p44 bra 	$L__BB0_23;
	bra.uni 	$L__BB0_22;
$L__BB0_21:
	abs.s32 	%r135, %r3;
	shl.b32 	%r136, %r72, 1;
	rem.s32 	%r137, %r135, %r136;
	shl.b32 	%r138, %r73, 1;
	rem.s32 	%r139, %r197, %r138;
	setp.lt.s32 	%p38, %r137, %r72;
	not.b32 	%r140, %r137;
	add.s32 	%r141, %r136, %r140;
	selp.b32 	%r196, %r137, %r141, %p38;
	setp.lt.s32 	%p39, %r139, %r73;
	not.b32 	%r142, %r139;
	add.s32 	%r143, %r138, %r142;
	selp.b32 	%r197, %r139, %r143, %p39;
$L__BB0_22:
	mad.lo.s32 	%r144, %r197, %r72, %r196;
	mul.wide.s32 	%rd14, %r144, 4;
	add.s64 	%rd15, %rd2, %rd14;
	ld.global.f32 	%f91, [%rd15];
$L__BB0_23:
	add.s32 	%r145, %r10, %r4;
	mad.lo.s32 	%r146, %r145, %r8, %r9;
	shl.b32 	%r147, %r146, 2;
	add.s32 	%r149, %r93, %r147;
	st.shared.f32 	[%r149], %f91;
$L__BB0_24:
	bar.sync 	0;
	neg.s32 	%r37, %r7;
	setp.lt.s32 	%p45, %r74, -1;
	mov.f32 	%f101, 0f00000000;
	@%p45 bra 	$L__BB0_41;
	setp.ne.s32 	%p46, %r74, 3;
	@%p46 bra 	$L__BB0_28;
	shl.b32 	%r178, %r7, 1;
	neg.s32 	%r200, %r178;
	mul.lo.s32 	%r179, %r5, %r8;
	shl.b32 	%r180, %r179, 2;
	shl.b32 	%r181, %r2, 2;
	add.s32 	%r182, %r180, %r181;
	add.s32 	%r184, %r182, %r93;
	add.s32 	%r199, %r184, 4;
	shl.b32 	%r185, %r7, 3;
	shl.b32 	%r186, %r1, 2;
	add.s32 	%r40, %r185, %r186;
	mov.f32 	%f101, 0f00000000;
	mov.b32 	%r198, 0;
	mov.u64 	%rd25, c_kernel;
$L__BB0_27:
	mul.wide.s32 	%rd24, %r198, 4;
	add.s64 	%rd26, %rd25, %rd24;
	ld.const.f32 	%f79, [%rd26];
	ld.shared.f32 	%f80, [%r199+-4];
	fma.rn.f32 	%f81, %f79, %f80, %f101;
	ld.const.f32 	%f82, [%rd26+4];
	ld.shared.f32 	%f83, [%r199];
	fma.rn.f32 	%f84, %f82, %f83, %f81;
	ld.const.f32 	%f85, [%rd26+8];
	ld.shared.f32 	%f86, [%r199+4];
	fma.rn.f32 	%f101, %f85, %f86, %f84;
	add.s32 	%r200, %r200, 1;
	add.s32 	%r199, %r199, %r40;
	add.s32 	%r198, %r198, 3;
	setp.eq.s32 	%p55, %r200, 1;
	@%p55 bra 	$L__BB0_41;
	bra.uni 	$L__BB0_27;
$L__BB0_28:
	abs.s32 	%r47, %r7;
	add.s32 	%r48, %r7, %r47;
	add.s32 	%r150, %r48, 1;
	and.b32  	%r49, %r150, 7;
	and.b32  	%r151, %r150, -8;
	neg.s32 	%r50, %r151;
	shl.b32 	%r152, %r2, 2;
	add.s32 	%r154, %r152, %r93;
	add.s32 	%r51, %r154, 16;
	mov.f32 	%f101, 0f00000000;
	mov.u32 	%r201, %r37;
$L__BB0_29:
	mov.u32 	%r52, %r201;
	setp.lt.u32 	%p47, %r48, 7;
	add.s32 	%r155, %r52, %r7;
	mul.lo.s32 	%r203, %r155, %r74;
	add.s32 	%r54, %r203, %r7;
	add.s32 	%r55, %r155, %r5;
	mad.lo.s32 	%r56, %r55, %r8, %r9;
	mov.u32 	%r206, %r37;
	@%p47 bra 	$L__BB0_32;
	mul.lo.s32 	%r156, %r8, %r55;
	shl.b32 	%r157, %r156, 2;
	add.s32 	%r202, %r51, %r157;
	mov.u32 	%r204, %r50;
	mov.u32 	%r206, %r37;
$L__BB0_31:
	.pragma "nounroll";
	mul.wide.s32 	%rd16, %r203, 4;
	add.s64 	%rd17, %rd1, %rd16;
	ld.global.f32 	%f35, [%rd17];
	ld.shared.f32 	%f36, [%r202+-16];
	fma.rn.f32 	%f37, %f35, %f36, %f101;
	ld.global.f32 	%f38, [%rd17+4];
	ld.shared.f32 	%f39, [%r202+-12];
	fma.rn.f32 	%f40, %f38, %f39, %f37;
	ld.global.f32 	%f41, [%rd17+8];
	ld.shared.f32 	%f42, [%r202+-8];
	fma.rn.f32 	%f43, %f41, %f42, %f40;
	ld.global.f32 	%f44, [%rd17+12];
	ld.shared.f32 	%f45, [%r202+-4];
	fma.rn.f32 	%f46, %f44, %f45, %f43;
	ld.global.f32 	%f47, [%rd17+16];
	ld.shared.f32 	%f48, [%r202];
	fma.rn.f32 	%f49, %f47, %f48, %f46;
	ld.global.f32 	%f50, [%rd17+20];
	ld.shared.f32 	%f51, [%r202+4];
	fma.rn.f32 	%f52, %f50, %f51, %f49;
	ld.global.f32 	%f53, [%rd17+24];
	ld.shared.f32 	%f54, [%r202+8];
	fma.rn.f32 	%f55, %f53, %f54, %f52;
	ld.global.f32 	%f56, [%rd17+28];
	ld.shared.f32 	%f57, [%r202+12];
	fma.rn.f32 	%f101, %f56, %f57, %f55;
	add.s32 	%r206, %r206, 8;
	add.s32 	%r204, %r204, 8;
	add.s32 	%r203, %r203, 8;
	add.s32 	%r202, %r202, 32;
	setp.ne.s32 	%p48, %r204, 0;
	@%p48 bra 	$L__BB0_31;
$L__BB0_32:
	setp.eq.s32 	%p49, %r49, 0;
	@%p49 bra 	$L__BB0_40;
	add.s32 	%r158, %r49, -1;
	setp.lt.u32 	%p50, %r158, 3;
	@%p50 bra 	$L__BB0_35;
	add.s32 	%r159, %r54, %r206;
	mul.wide.s32 	%rd18, %r159, 4;
	add.s64 	%rd19, %rd1, %rd18;
	ld.global.f32 	%f59, [%rd19];
	add.s32 	%r160, %r56, %r206;
	shl.b32 	%r161, %r160, 2;
	mov.u32 	%r162, s_input;
	add.s32 	%r163, %r162, %r161;
	ld.shared.f32 	%f60, [%r163];
	fma.rn.f32 	%f61, %f59, %f60, %f101;
	ld.global.f32 	%f62, [%rd19+4];
	ld.shared.f32 	%f63, [%r163+4];
	fma.rn.f32 	%f64, %f62, %f63, %f61;
	ld.global.f32 	%f65, [%rd19+8];
	ld.shared.f32 	%f66, [%r163+8];
	fma.rn.f32 	%f67, %f65, %f66, %f64;
	ld.global.f32 	%f68, [%rd19+12];
	ld.shared.f32 	%f69, [%r163+12];
	fma.rn.f32 	%f101, %f68, %f69, %f67;
	add.s32 	%r206, %r206, 4;
$L__BB0_35:
	add.s32 	%r165, %r48, 1;
	and.b32  	%r164, %r165, 3;
	setp.eq.s32 	%p51, %r164, 0;
	@%p51 bra 	$L__BB0_40;
	setp.eq.s32 	%p52, %r164, 1;
	@%p52 bra 	$L__BB0_38;
	add.s32 	%r166, %r54, %r206;
	mul.wide.s32 	%rd20, %r166, 4;
	add.s64 	%rd21, %rd1, %rd20;
	ld.global.f32 	%f71, [%rd21];
	add.s32 	%r167, %r56, %r206;
	shl.b32 	%r168, %r167, 2;
	mov.u32 	%r169, s_input;
	add.s32 	%r170, %r169, %r168;
	ld.shared.f32 	%f72, [%r170];
	fma.rn.f32 	%f73, %f71, %f72, %f101;
	ld.global.f32 	%f74, [%rd21+4];
	ld.shared.f32 	%f75, [%r170+4];
	fma.rn.f32 	%f101, %f74, %f75, %f73;
	add.s32 	%r206, %r206, 2;
$L__BB0_38:
	and.b32  	%r171, %r48, 1;
	setp.eq.b32 	%p53, %r171, 1;
	@%p53 bra 	$L__BB0_40;
	add.s32 	%r172, %r54, %r206;
	mul.wide.s32 	%rd22, %r172, 4;
	add.s64 	%rd23, %rd1, %rd22;
	ld.global.f32 	%f76, [%rd23];
	add.s32 	%r173, %r56, %r206;
	shl.b32 	%r174, %r173, 2;
	mov.u32 	%r175, s_input;
	add.s32 	%r176, %r175, %r174;
	ld.shared.f32 	%f77, [%r176];
	fma.rn.f32 	%f101, %f76, %f77, %f101;
$L__BB0_40:
	add.s32 	%r201, %r52, 1;
	setp.ne.s32 	%p54, %r52, %r47;
	@%p54 bra 	$L__BB0_29;
$L__BB0_41:
	setp.ge.s32 	%p56, %r3, %r72;
	setp.ge.s32 	%p57, %r6, %r73;
	or.pred  	%p58, %p56, %p57;
	@%p58 bra 	$L__BB0_43;
	mad.lo.s32 	%r187, %r72, %r6, %r3;
	cvta.to.global.u64 	%rd27, %rd3;
	mul.wide.s32 	%rd28, %r187, 4;
	add.s64 	%rd29, %rd27, %rd28;
	st.global.f32 	[%rd29], %f101;
$L__BB0_43:
	ret;

}


// ===== COMPILED SASS (sm_100) =====

	.target	sm_100

	.elftype	@"ET_EXEC"


//--------------------- .note.nv.tkinfo           --------------------------
	.section	.note.nv.tkinfo,"",@"SHT_NOTE"
	.sectionflags	@"SHF_NOTE_NV_TKINFO"
	.tkinfo
        /*0018*/ 	.word	0x00000002
        /*0030*/ 	.string	""
        /*0030*/ 	.string	"ptxas"
        /*0030*/ 	.string	"Cuda compilation tools, release 13.0, V13.0.88"
        /*0030*/ 	.string	"Build cuda_13.0.r13.0/compiler.36424714_0"
        /*0030*/ 	.string	"-arch sm_100 -m 64 "



//--------------------- .note.nv.cuinfo           --------------------------
	.section	.note.nv.cuinfo,"",@"SHT_NOTE"
	.sectionflags	@"SHF_NOTE_NV_CUINFO"
        /*0018*/ 	.short	0x0002
        /*001a*/ 	.short	0x0064
        /*001c*/ 	.short	0x0082
	.zero		2


//--------------------- .nv.info                  --------------------------
	.section	.nv.info,"",@"SHT_CUDA_INFO"
	.align	4


	//----- nvinfo : EIATTR_REGCOUNT
	.align		4
        /*0000*/ 	.byte	0x04, 0x2f
        /*0002*/ 	.short	(.L_2 - .L_1)
	.align		4
.L_1:
        /*0004*/ 	.word	index@(_Z18convolution_kernelPKfPfS0_iii10BorderMode)
        /*0008*/ 	.word	0x0000001e


	//----- nvinfo : EIATTR_FRAME_SIZE
	.align		4
.L_2:
        /*000c*/ 	.byte	0x04, 0x11
        /*000e*/ 	.short	(.L_4 - .L_3)
	.align		4
.L_3:
        /*0010*/ 	.word	index@(_Z18convolution_kernelPKfPfS0_iii10BorderMode)
        /*0014*/ 	.word	0x00000000


	//----- nvinfo : EIATTR_MIN_STACK_SIZE
	.align		4
.L_4:
        /*0018*/ 	.byte	0x04, 0x12
        /*001a*/ 	.short	(.L_6 - .L_5)
	.align		4
.L_5:
        /*001c*/ 	.word	index@(_Z18convolution_kernelPKfPfS0_iii10BorderMode)
        /*0020*/ 	.word	0x00000000
.L_6:


//--------------------- .nv.compat                --------------------------
	.section	.nv.compat,"",@"SHT_CUDA_COMPAT_INFO"
	.align	4
        /*0000*/ 	.byte	0x02, 0x09, 0x00, 0x00, 0x02, 0x02, 0x01, 0x00, 0x02, 0x05, 0x05, 0x00, 0x03, 0x07, 0x01, 0x01
        /*0010*/ 	.byte	0x02, 0x03, 0x00, 0x00, 0x02, 0x06, 0x01, 0x00, 0x04, 0x0b, 0x08, 0x00, 0x09, 0x00, 0x00, 0x00
        /*0020*/ 	.byte	0x00, 0x00, 0x00, 0x00


//--------------------- .nv.info._Z18convolution_kernelPKfPfS0_iii10BorderMode --------------------------
	.section	.nv.info._Z18convolution_kernelPKfPfS0_iii10BorderMode,"",@"SHT_CUDA_INFO"
	.sectionflags	@""
	.align	4


	//----- nvinfo : EIATTR_CUDA_API_VERSION
	.align		4
        /*0000*/ 	.byte	0x04, 0x37
        /*0002*/ 	.short	(.L_8 - .L_7)
.L_7:
        /*0004*/ 	.word	0x00000082


	//----- nvinfo : EIATTR_KPARAM_INFO
	.align		4
.L_8:
        /*0008*/ 	.byte	0x04, 0x17
        /*000a*/ 	.short	(.L_10 - .L_9)
.L_9:
        /*000c*/ 	.word	0x00000000
        /*0010*/ 	.short	0x0006
        /*0012*/ 	.short	0x0024
        /*0014*/ 	.byte	0x00, 0xf0, 0x11, 0x00


	//----- nvinfo : EIATTR_KPARAM_INFO
	.align		4
.L_10:
        /*0018*/ 	.byte	0x04, 0x17
        /*001a*/ 	.short	(.L_12 - .L_11)
.L_11:
        /*001c*/ 	.word	0x00000000
        /*0020*/ 	.short	0x0005
        /*0022*/ 	.short	0x0020
        /*0024*/ 	.byte	0x00, 0xf0, 0x11, 0x00


	//----- nvinfo : EIATTR_KPARAM_INFO
	.align		4
.L_12:
        /*0028*/ 	.byte	0x04, 0x17
        /*002a*/ 	.short	(.L_14 - .L_13)
.L_13:
        /*002c*/ 	.word	0x00000000
        /*0030*/ 	.short	0x0004
        /*0032*/ 	.short	0x001c
        /*0034*/ 	.byte	0x00, 0xf0, 0x11, 0x00


	//----- nvinfo : EIATTR_KPARAM_INFO
	.align		4
.L_14:
        /*0038*/ 	.byte	0x04, 0x17
        /*003a*/ 	.short	(.L_16 - .L_15)
.L_15:
        /*003c*/ 	.word	0x00000000
        /*0040*/ 	.short	0x0003
        /*0042*/ 	.short	0x0018
        /*0044*/ 	.byte	0x00, 0xf0, 0x11, 0x00


	//----- nvinfo : EIATTR_KPARAM_INFO
	.align		4
.L_16:
        /*0048*/ 	.byte	0x04, 0x17
        /*004a*/ 	.short	(.L_18 - .L_17)
.L_17:
        /*004c*/ 	.word	0x00000000
        /*0050*/ 	.short	0x0002
        /*0052*/ 	.short	0x0010
        /*0054*/ 	.byte	0x00, 0xf5, 0x21, 0x00


	//----- nvinfo : EIATTR_KPARAM_INFO
	.align		4
.L_18:
        /*0058*/ 	.byte	0x04, 0x17
        /*005a*/ 	.short	(.L_20 - .L_19)
.L_19:
        /*005c*/ 	.word	0x00000000
        /*0060*/ 	.short	0x0001
        /*0062*/ 	.short	0x0008
        /*0064*/ 	.byte	0x00, 0xf5, 0x21, 0x00


	//----- nvinfo : EIATTR_KPARAM_INFO
	.align		4
.L_20:
        /*0068*/ 	.byte	0x04, 0x17
        /*006a*/ 	.short	(.L_22 - .L_21)
.L_21:
        /*006c*/ 	.word	0x00000000
        /*0070*/ 	.short	0x0000
        /*0072*/ 	.short	0x0000
        /*0074*/ 	.byte	0x00, 0xf5, 0x21, 0x00


	//----- nvinfo : EIATTR_SPARSE_MMA_MASK
	.align		4
.L_22:
        /*0078*/ 	.byte	0x03, 0x50
        /*007a*/ 	.short	0x0000


	//----- nvinfo : EIATTR_MAXREG_COUNT
	.align		4
        /*007c*/ 	.byte	0x03, 0x1b
        /*007e*/ 	.short	0x00ff


	//----- nvinfo : EIATTR_NUM_BARRIERS
	.align		4
        /*0080*/ 	.byte	0x02, 0x4c
        /*0082*/ 	.byte	0x01
	.zero		1


	//----- nvinfo : EIATTR_MERCURY_ISA_VERSION
	.align		4
        /*0084*/ 	.byte	0x03, 0x5f
        /*0086*/ 	.short	0x0101


	//----- nvinfo : EIATTR_VRC_CTA_INIT_COUNT
	.align		4
        /*0088*/ 	.byte	0x02, 0x4a
	.zero		1
	.zero		1


	//----- nvinfo : EIATTR_EXIT_INSTR_OFFSETS
	.align		4
        /*008c*/ 	.byte	0x04, 0x1c
        /*008e*/ 	.short	(.L_24 - .L_23)


	//   ....[0]....
.L_23:
        /*0090*/ 	.word	0x00002720


	//   ....[1]....
        /*0094*/ 	.word	0x00002770


	//----- nvinfo : EIATTR_CRS_STACK_SIZE
	.align		4
.L_24:
        /*0098*/ 	.byte	0x04, 0x1e
        /*009a*/ 	.short	(.L_26 - .L_25)
.L_25:
        /*009c*/ 	.word	0x00000000


	//----- nvinfo : EIATTR_CBANK_PARAM_SIZE
	.align		4
.L_26:
        /*00a0*/ 	.byte	0x03, 0x19
        /*00a2*/ 	.short	0x0028


	//----- nvinfo : EIATTR_PARAM_CBANK
	.align		4
        /*00a4*/ 	.byte	0x04, 0x0a
        /*00a6*/ 	.short	(.L_28 - .L_27)
	.align		4
.L_27:
        /*00a8*/ 	.word	index@(.nv.constant0._Z18convolution_kernelPKfPfS0_iii10BorderMode)
        /*00ac*/ 	.short	0x0380
        /*00ae*/ 	.short	0x0028


	//----- nvinfo : EIATTR_SW_WAR
	.align		4
.L_28:
        /*00b0*/ 	.byte	0x04, 0x36
        /*00b2*/ 	.short	(.L_30 - .L_29)
.L_29:
        /*00b4*/ 	.word	0x00000008
.L_30:


//--------------------- .nv.callgraph             --------------------------
	.section	.nv.callgraph,"",@"SHT_CUDA_CALLGRAPH"
	.align	4
	.sectionentsize	8
	.align		4
        /*0000*/ 	.word	0x00000000
	.align		4
        /*0004*/ 	.word	0xffffffff
	.align		4
        /*0008*/ 	.word	0x00000000
	.align		4
        /*000c*/ 	.word	0xfffffffe
	.align		4
        /*0010*/ 	.word	0x00000000
	.align		4
        /*0014*/ 	.word	0xfffffffd
	.align		4
        /*0018*/ 	.word	0x00000000
	.align		4
        /*001c*/ 	.word	0xfffffffc


//--------------------- .nv.constant3             --------------------------
	.section	.nv.constant3,"a",@progbits
	.align	4
.nv.constant3:
	.type		c_kernel,@object
	.size		c_kernel,(.L_0 - c_kernel)
c_kernel:
	.zero		36
.L_0:


//--------------------- .text._Z18convolution_kernelPKfPfS0_iii10BorderMode --------------------------
	.section	.text._Z18convolution_kernelPKfPfS0_iii10BorderMode,"ax",@progbits
	.align	128
        .global         _Z18convolution_kernelPKfPfS0_iii10BorderMode
        .type           _Z18convolution_kernelPKfPfS0_iii10BorderMode,@function
        .size           _Z18convolution_kernelPKfPfS0_iii10BorderMode,(.L_x_36 - _Z18convolution_kernelPKfPfS0_iii10BorderMode)
        .other          _Z18convolution_kernelPKfPfS0_iii10BorderMode,@"STO_CUDA_ENTRY STV_DEFAULT"
_Z18convolution_kernelPKfPfS0_iii10BorderMode:
.text._Z18convolution_kernelPKfPfS0_iii10BorderMode:
[----:B------:R-:W-:Y:S08]  /*0000*/  LDC R1, c[0x0][0x37c] ;  /* 0x0000df00ff017b82 */ /* 0x000ff00000000800 */
[----:B------:R-:W0:Y:S01]  /*0010*/  LDC.64 R6, c[0x0][0x3a0] ;  /* 0x0000e800ff067b82 */ /* 0x000e220000000a00 */
[----:B------:R-:W1:Y:S01]  /*0020*/  S2R R5, SR_TID.Y ;  /* 0x0000000000057919 */ /* 0x000e620000002200 */
[----:B------:R-:W2:Y:S01]  /*0030*/  LDCU.64 UR10, c[0x0][0x358] ;  /* 0x00006b00ff0a77ac */ /* 0x000ea20008000a00 */
[----:B------:R-:W-:Y:S01]  /*0040*/  BSSY.RECONVERGENT B0, `(.L_x_0) ;  /* 0x0000052000007945 */ /* 0x000fe20003800200 */
[----:B------:R-:W3:Y:S04]  /*0050*/  S2R R4, SR_TID.X ;  /* 0x0000000000047919 */ /* 0x000ee80000002100 */
[----:B------:R-:W4:Y:S08]  /*0060*/  LDC R3, c[0x0][0x360] ;  /* 0x0000d800ff037b82 */ /* 0x000f300000000800 */
[----:B------:R-:W3:Y:S08]  /*0070*/  S2UR UR4, SR_CTAID.X ;  /* 0x00000000000479c3 */ /* 0x000ef00000002500 */
[----:B------:R-:W5:Y:S01]  /*0080*/  S2UR UR5, SR_CTAID.Y ;  /* 0x00000000000579c3 */ /* 0x000f620000002600 */
[----:B0-----:R-:W-:-:S02]  /*0090*/  ISETP.NE.AND P1, PT, R7, RZ, PT ;  /* 0x000000ff0700720c */ /* 0x001fc40003f25270 */
[----:B------:R-:W-:-:S04]  /*00a0*/  LEA.HI R0, R6, R6, RZ, 0x1 ;  /* 0x0000000606007211 */ /* 0x000fc800078f08ff */
[----:B------:R-:W-:Y:S01]  /*00b0*/  LOP3.LUT R8, R0, 0xfffffffe, RZ, 0xc0, !PT ;  /* 0xfffffffe00087812 */ /* 0x000fe200078ec0ff */
[----:B------:R-:W5:Y:S01]  /*00c0*/  LDC R2, c[0x0][0x364] ;  /* 0x0000d900ff027b82 */ /* 0x000f620000000800 */
[----:B------:R-:W-:-:S03]  /*00d0*/  SHF.R.S32.HI R0, RZ, 0x1, R0 ;  /* 0x00000001ff007819 */ /* 0x000fc60000011400 */
[----:B----4-:R-:W-:Y:S02]  /*00e0*/  IMAD.IADD R8, R8, 0x1, R3 ;  /* 0x0000000108087824 */ /* 0x010fe400078e0203 */
[C-C-:B-1----:R-:W-:Y:S02]  /*00f0*/  IMAD.IADD R9, R0.reuse, 0x1, R5.reuse ;  /* 0x0000000100097824 */ /* 0x142fe400078e0205 */
[----:B------:R-:W0:Y:S01]  /*0100*/  LDC.64 R12, c[0x0][0x398] ;  /* 0x0000e600ff0c7b82 */ /* 0x000e220000000a00 */
[--C-:B---3--:R-:W-:Y:S02]  /*0110*/  IMAD R7, R3, UR4, R4.reuse ;  /* 0x0000000403077c24 */ /* 0x108fe4000f8e0204 */
[----:B------:R-:W-:Y:S02]  /*0120*/  IMAD.IADD R19, R0, 0x1, R4 ;  /* 0x0000000100137824 */ /* 0x000fe400078e0204 */
[----:B------:R-:W-:Y:S02]  /*0130*/  IMAD R21, R8, R9, RZ ;  /* 0x0000000908157224 */ /* 0x000fe400078e02ff */
[----:B-----5:R-:W-:-:S02]  /*0140*/  IMAD R18, R2, UR5, R5 ;  /* 0x0000000502127c24 */ /* 0x020fc4000f8e0205 */
[----:B0-----:R-:W-:Y:S01]  /*0150*/  IMAD.SHL.U32 R10, R12, 0x2, RZ ;  /* 0x000000020c0a7824 */ /* 0x001fe200078e00ff */
[----:B------:R-:W-:Y:S01]  /*0160*/  SHF.L.U32 R11, R13, 0x1, RZ ;  /* 0x000000010d0b7819 */ /* 0x000fe200000006ff */
[----:B--2---:R-:W-:Y:S06]  /*0170*/  @P1 BRA `(.L_x_1) ;  /* 0x0000000000201947 */ /* 0x004fec0003800000 */
[----:B------:R-:W-:Y:S01]  /*0180*/  ISETP.GE.AND P0, PT, R18, R13, PT ;  /* 0x0000000d1200720c */ /* 0x000fe20003f06270 */
[----:B------:R-:W-:-:S03]  /*0190*/  IMAD.MOV.U32 R15, RZ, RZ, RZ ;  /* 0x000000ffff0f7224 */ /* 0x000fc600078e00ff */
[----:B------:R-:W-:-:S04]  /*01a0*/  ISETP.GE.OR P0, PT, R7, R12, P0 ;  /* 0x0000000c0700720c */ /* 0x000fc80000706670 */
[----:B------:R-:W-:-:S13]  /*01b0*/  ISETP.LT.OR P0, PT, R7, RZ, P0 ;  /* 0x000000ff0700720c */ /* 0x000fda0000701670 */
[----:B------:R-:W-:Y:S05]  /*01c0*/  @P0 BRA `(.L_x_2) ;  /* 0x0000000000e40947 */ /* 0x000fea0003800000 */
[----:B------:R-:W-:Y:S01]  /*01d0*/  IMAD.MOV.U32 R17, RZ, RZ, R7 ;  /* 0x000000ffff117224 */ /* 0x000fe200078e0007 */
[----:B------:R-:W-:Y:S01]  /*01e0*/  MOV R16, R18 ;  /* 0x0000001200107202 */ /* 0x000fe20000000f00 */
[----:B------:R-:W-:Y:S06]  /*01f0*/  BRA `(.L_x_3) ;  /* 0x0000000000c87947 */ /* 0x000fec0003800000 */
.L_x_1:
[----:B------:R-:W-:Y:S02]  /*0200*/  IABS R20, R11 ;  /* 0x0000000b00147213 */ /* 0x000fe40000000000 */
[----:B------:R-:W-:Y:S02]  /*0210*/  IABS R22, R10 ;  /* 0x0000000a00167213 */ /* 0x000fe40000000000 */
[----:B------:R-:W0:Y:S01]  /*0220*/  I2F.RP R24, R20 ;  /* 0x0000001400187306 */ /* 0x000e220000209400 */
[----:B------:R-:W-:-:S07]  /*0230*/  ISETP.NE.AND P3, PT, R11, RZ, PT ;  /* 0x000000ff0b00720c */ /* 0x000fce0003f65270 */
[----:B------:R-:W1:Y:S08]  /*0240*/  I2F.RP R23, R22 ;  /* 0x0000001600177306 */ /* 0x000e700000209400 */
[----:B0-----:R-:W0:Y:S08]  /*0250*/  MUFU.RCP R24, R24 ;  /* 0x0000001800187308 */ /* 0x001e300000001000 */
[----:B-1----:R-:W1:Y:S01]  /*0260*/  MUFU.RCP R23, R23 ;  /* 0x0000001700177308 */ /* 0x002e620000001000 */
[----:B0-----:R-:W-:Y:S01]  /*0270*/  VIADD R14, R24, 0xffffffe ;  /* 0x0ffffffe180e7836 */ /* 0x001fe20000000000 */
[----:B------:R-:W-:-:S06]  /*0280*/  IABS R24, R11 ;  /* 0x0000000b00187213 */ /* 0x000fcc0000000000 */
[----:B------:R0:W2:Y:S01]  /*0290*/  F2I.FTZ.U32.TRUNC.NTZ R15, R14 ;  /* 0x0000000e000f7305 */ /* 0x0000a2000021f000 */
[----:B-1----:R-:W-:-:S07]  /*02a0*/  VIADD R16, R23, 0xffffffe ;  /* 0x0ffffffe17107836 */ /* 0x002fce0000000000 */
[----:B------:R1:W3:Y:S01]  /*02b0*/  F2I.FTZ.U32.TRUNC.NTZ R17, R16 ;  /* 0x0000001000117305 */ /* 0x0002e2000021f000 */
[----:B0-----:R-:W-:Y:S02]  /*02c0*/  HFMA2 R14, -RZ, RZ, 0, 0 ;  /* 0x00000000ff0e7431 */ /* 0x001fe400000001ff */
[----:B--2---:R-:W-:Y:S02]  /*02d0*/  IMAD.MOV R25, RZ, RZ, -R15 ;  /* 0x000000ffff197224 */ /* 0x004fe400078e0a0f */
[----:B-1----:R-:W-:Y:S01]  /*02e0*/  IMAD.MOV R16, RZ, RZ, -R24 ;  /* 0x000000ffff107224 */ /* 0x002fe200078e0a18 */
[----:B------:R-:W-:Y:S01]  /*02f0*/  IABS R24, R10 ;  /* 0x0000000a00187213 */ /* 0x000fe20000000000 */
[----:B------:R-:W-:-:S04]  /*0300*/  IMAD R25, R25, R20, RZ ;  /* 0x0000001419197224 */ /* 0x000fc800078e02ff */
[----:B------:R-:W-:Y:S01]  /*0310*/  IMAD.HI.U32 R15, R15, R25, R14 ;  /* 0x000000190f0f7227 */ /* 0x000fe200078e000e */
[----:B------:R-:W-:-:S03]  /*0320*/  IABS R14, R18 ;  /* 0x00000012000e7213 */ /* 0x000fc60000000000 */
[----:B---3--:R-:W-:Y:S02]  /*0330*/  IMAD.MOV R23, RZ, RZ, -R17 ;  /* 0x000000ffff177224 */ /* 0x008fe400078e0a11 */
[----:B------:R-:W-:-:S04]  /*0340*/  IMAD.HI.U32 R15, R15, R14, RZ ;  /* 0x0000000e0f0f7227 */ /* 0x000fc800078e00ff */
[----:B------:R-:W-:Y:S01]  /*0350*/  IMAD R15, R15, R16, R14 ;  /* 0x000000100f0f7224 */ /* 0x000fe200078e020e */
[----:B------:R-:W-:Y:S01]  /*0360*/  IADD3 R14, PT, PT, RZ, -R24, RZ ;  /* 0x80000018ff0e7210 */ /* 0x000fe20007ffe0ff */
[----:B------:R-:W-:Y:S02]  /*0370*/  IMAD R23, R23, R22, RZ ;  /* 0x0000001617177224 */ /* 0x000fe400078e02ff */
[----:B------:R-:W-:Y:S01]  /*0380*/  IMAD.MOV.U32 R16, RZ, RZ, RZ ;  /* 0x000000ffff107224 */ /* 0x000fe200078e00ff */
[----:B------:R-:W-:-:S03]  /*0390*/  ISETP.GT.U32.AND P0, PT, R20, R15, PT ;  /* 0x0000000f1400720c */ /* 0x000fc60003f04070 */
[----:B------:R-:W-:Y:S01]  /*03a0*/  IMAD.HI.U32 R16, R17, R23, R16 ;  /* 0x0000001711107227 */ /* 0x000fe200078e0010 */
[----:B------:R-:W-:-:S05]  /*03b0*/  IABS R17, R7 ;  /* 0x0000000700117213 */ /* 0x000fca0000000000 */
[----:B------:R-:W-:-:S04]  /*03c0*/  IMAD.HI.U32 R16, R16, R17, RZ ;  /* 0x0000001110107227 */ /* 0x000fc800078e00ff */
[----:B------:R-:W-:Y:S02]  /*03d0*/  IMAD R17, R16, R14, R17 ;  /* 0x0000000e10117224 */ /* 0x000fe400078e0211 */
[----:B------:R-:W-:Y:S01]  /*03e0*/  @!P0 IMAD.IADD R15, R15, 0x1, -R20 ;  /* 0x000000010f0f8824 */ /* 0x000fe200078e0a14 */
[----:B------:R-:W-:Y:S02]  /*03f0*/  ISETP.GE.AND P0, PT, R18, RZ, PT ;  /* 0x000000ff1200720c */ /* 0x000fe40003f06270 */
[----:B------:R-:W-:Y:S02]  /*0400*/  ISETP.GT.U32.AND P2, PT, R22, R17, PT ;  /* 0x000000111600720c */ /* 0x000fe40003f44070 */
[----:B------:R-:W-:-:S11]  /*0410*/  ISETP.GT.U32.AND P4, PT, R20, R15, PT ;  /* 0x0000000f1400720c */ /* 0x000fd60003f84070 */
[----:B------:R-:W-:Y:S01]  /*0420*/  @!P2 IMAD.IADD R17, R17, 0x1, -R22 ;  /* 0x000000011111a824 */ /* 0x000fe200078e0a16 */
[----:B------:R-:W-:Y:S02]  /*0430*/  ISETP.NE.AND P2, PT, R10, RZ, PT ;  /* 0x000000ff0a00720c */ /* 0x000fe40003f45270 */
[----:B------:R-:W-:Y:S02]  /*0440*/  @!P4 IADD3 R15, PT, PT, R15, -R20, RZ ;  /* 0x800000140f0fc210 */ /* 0x000fe40007ffe0ff */
[----:B------:R-:W-:-:S03]  /*0450*/  ISETP.GT.U32.AND P4, PT, R22, R17, PT ;  /* 0x000000111600720c */ /* 0x000fc60003f84070 */
[----:B------:R-:W-:-:S04]  /*0460*/  IMAD.MOV.U32 R16, RZ, RZ, R15 ;  /* 0x000000ffff107224 */ /* 0x000fc800078e000f */
[----:B------:R-:W-:Y:S01]  /*0470*/  @!P0 IMAD.MOV R16, RZ, RZ, -R16 ;  /* 0x000000ffff108224 */ /* 0x000fe200078e0a10 */
[----:B------:R-:W-:-:S04]  /*0480*/  @!P3 LOP3.LUT R16, RZ, R11, RZ, 0x33, !PT ;  /* 0x0000000bff10b212 */ /* 0x000fc800078e33ff */
[----:B------:R-:W-:Y:S02]  /*0490*/  ISETP.GE.AND P3, PT, R16, R13, PT ;  /* 0x0000000d1000720c */ /* 0x000fe40003f66270 */
[----:B------:R-:W-:Y:S02]  /*04a0*/  @!P4 IADD3 R17, PT, PT, R17, -R22, RZ ;  /* 0x800000161111c210 */ /* 0x000fe40007ffe0ff */
[----:B------:R-:W-:Y:S02]  /*04b0*/  @!P2 LOP3.LUT R17, RZ, R10, RZ, 0x33, !PT ;  /* 0x0000000aff11a212 */ /* 0x000fe400078e33ff */
[----:B------:R-:W-:Y:S02]  /*04c0*/  LOP3.LUT R20, RZ, R16, RZ, 0x33, !PT ;  /* 0x00000010ff147212 */ /* 0x000fe400078e33ff */
[----:B------:R-:W-:Y:S02]  /*04d0*/  LOP3.LUT R15, RZ, R17, RZ, 0x33, !PT ;  /* 0x00000011ff0f7212 */ /* 0x000fe400078e33ff */
[----:B------:R-:W-:-:S03]  /*04e0*/  ISETP.GE.AND P0, PT, R17, R12, PT ;  /* 0x0000000c1100720c */ /* 0x000fc60003f06270 */
[----:B------:R-:W-:Y:S02]  /*04f0*/  IMAD.IADD R14, R10, 0x1, R15 ;  /* 0x000000010a0e7824 */ /* 0x000fe400078e020f */
[----:B------:R-:W-:-:S03]  /*0500*/  @P3 IMAD.IADD R16, R11, 0x1, R20 ;  /* 0x000000010b103824 */ /* 0x000fc600078e0214 */
[----:B------:R-:W-:-:S07]  /*0510*/  SEL R17, R17, R14, !P0 ;  /* 0x0000000e11117207 */ /* 0x000fce0004000000 */
.L_x_3:
[----:B------:R-:W0:Y:S01]  /*0520*/  LDC.64 R14, c[0x0][0x380] ;  /* 0x0000e000ff0e7b82 */ /* 0x000e220000000a00 */
[----:B------:R-:W-:-:S04]  /*0530*/  IMAD R17, R16, R12, R17 ;  /* 0x0000000c10117224 */ /* 0x000fc800078e0211 */
[----:B0-----:R-:W-:-:S06]  /*0540*/  IMAD.WIDE R14, R17, 0x4, R14 ;  /* 0x00000004110e7825 */ /* 0x001fcc00078e020e */
[----:B------:R0:W5:Y:S02]  /*0550*/  LDG.E R15, desc[UR10][R14.64] ;  /* 0x0000000a0e0f7981 */ /* 0x000164000c1e1900 */
.L_x_2:
[----:B------:R-:W-:Y:S05]  /*0560*/  BSYNC.RECONVERGENT B0 ;  /* 0x0000000000007941 */ /* 0x000fea0003800200 */
.L_x_0:
[----:B------:R-:W1:Y:S01]  /*0570*/  S2UR UR5, SR_CgaCtaId ;  /* 0x00000000000579c3 */ /* 0x000e620000008800 */
[----:B------:R-:W-:Y:S01]  /*0580*/  UMOV UR4, 0x400 ;  /* 0x0000040000047882 */ /* 0x000fe20000000000 */
[----:B------:R-:W-:Y:S01]  /*0590*/  IADD3 R20, PT, PT, R19, R21, RZ ;  /* 0x0000001513147210 */ /* 0x000fe20007ffe0ff */
[----:B------:R-:W-:Y:S01]  /*05a0*/  BSSY.RECONVERGENT B0, `(.L_x_4) ;  /* 0x000008c000007945 */ /* 0x000fe20003800200 */
[----:B------:R-:W-:Y:S01]  /*05b0*/  ISETP.GE.U32.AND P0, PT, R4, R0, PT ;  /* 0x000000000400720c */ /* 0x000fe20003f06070 */
[----:B-1----:R-:W-:-:S06]  /*05c0*/  ULEA UR4, UR5, UR4, 0x18 ;  /* 0x0000000405047291 */ /* 0x002fcc000f8ec0ff */
[----:B------:R-:W-:-:S05]  /*05d0*/  LEA R20, R20, UR4, 0x2 ;  /* 0x0000000414147c11 */ /* 0x000fca000f8e10ff */
[----:B-----5:R1:W-:Y:S01]  /*05e0*/  STS [R20], R15 ;  /* 0x0000000f14007388 */ /* 0x0203e20000000800 */
[----:B------:R-:W-:Y:S05]  /*05f0*/  @P0 BRA `(.L_x_5) ;  /* 0x0000000800180947 */ /* 0x000fea0003800000 */
[----:B------:R-:W-:Y:S01]  /*0600*/  BSSY.RECONVERGENT B1, `(.L_x_6) ;  /* 0x000003f000017945 */ /* 0x000fe20003800200 */
[----:B------:R-:W-:-:S03]  /*0610*/  IMAD.IADD R23, R7, 0x1, -R0 ;  /* 0x0000000107177824 */ /* 0x000fc600078e0a00 */
[----:B------:R-:W-:Y:S05]  /*0620*/  @P1 BRA `(.L_x_7) ;  /* 0x00000000001c1947 */ /* 0x000fea0003800000 */
[----:B------:R-:W-:Y:S01]  /*0630*/  ISETP.GE.AND P0, PT, R18, R13, PT ;  /* 0x0000000d1200720c */ /* 0x000fe20003f06270 */
[----:B0-----:R-:W-:-:S03]  /*0640*/  IMAD.MOV.U32 R14, RZ, RZ, RZ ;  /* 0x000000ffff0e7224 */ /* 0x001fc600078e00ff */
[----:B------:R-:W-:-:S04]  /*0650*/  ISETP.GE.OR P0, PT, R23, R12, P0 ;  /* 0x0000000c1700720c */ /* 0x000fc80000706670 */
[----:B------:R-:W-:-:S13]  /*0660*/  ISETP.LT.OR P0, PT, R23, RZ, P0 ;  /* 0x000000ff1700720c */ /* 0x000fda0000701670 */
[----:B------:R-:W-:Y:S05]  /*0670*/  @P0 BRA `(.L_x_8) ;  /* 0x0000000000dc0947 */ /* 0x000fea0003800000 */
[----:B------:R-:W-:Y:S01]  /*0680*/  MOV R16, R18 ;  /* 0x0000001200107202 */ /* 0x000fe20000000f00 */
[----:B------:R-:W-:Y:S06]  /*0690*/  BRA `(.L_x_9) ;  /* 0x0000000000c47947 */ /* 0x000fec0003800000 */
.L_x_7:
[----:B------:R-:W-:Y:S01]  /*06a0*/  IABS R24, R11 ;  /* 0x0000000b00187213 */ /* 0x000fe20000000000 */
[----:B0-----:R-:W-:Y:S01]  /*06b0*/  IMAD.MOV.U32 R14, RZ, RZ, RZ ;  /* 0x000000ffff0e7224 */ /* 0x001fe200078e00ff */
[----:B------:R-:W-:Y:S02]  /*06c0*/  IABS R22, R10 ;  /* 0x0000000a00167213 */ /* 0x000fe40000000000 */
[----:B------:R-:W0:Y:S01]  /*06d0*/  I2F.RP R26, R24 ;  /* 0x00000018001a7306 */ /* 0x000e220000209400 */
[----:B------:R-:W-:Y:S02]  /*06e0*/  IABS R23, R23 ;  /* 0x0000001700177213 */ /* 0x000fe40000000000 */
[----:B------:R-:W-:Y:S02]  /*06f0*/  ISETP.GE.AND P4, PT, R18, RZ, PT ;  /* 0x000000ff1200720c */ /* 0x000fe40003f86270 */
[----:B------:R-:W-:Y:S02]  /*0700*/  ISETP.NE.AND P3, PT, R10, RZ, PT ;  /* 0x000000ff0a00720c */ /* 0x000fe40003f65270 */
[----:B------:R-:W-:Y:S01]  /*0710*/  ISETP.NE.AND P5, PT, R11, RZ, PT ;  /* 0x000000ff0b00720c */ /* 0x000fe20003fa5270 */
[----:B------:R-:W2:Y:S08]  /*0720*/  I2F.RP R25, R22 ;  /* 0x0000001600197306 */ /* 0x000eb00000209400 */
[----:B0-----:R-:W1:Y:S08]  /*0730*/  MUFU.RCP R26, R26 ;  /* 0x0000001a001a7308 */ /* 0x001e700000001000 */
[----:B--2---:R-:W0:Y:S01]  /*0740*/  MUFU.RCP R25, R25 ;  /* 0x0000001900197308 */ /* 0x004e220000001000 */
[----:B-1----:R-:W-:Y:S01]  /*0750*/  VIADD R15, R26, 0xffffffe ;  /* 0x0ffffffe1a0f7836 */ /* 0x002fe20000000000 */
[----:B------:R-:W-:-:S06]  /*0760*/  IABS R26, R11 ;  /* 0x0000000b001a7213 */ /* 0x000fcc0000000000 */
[----:B------:R-:W1:Y:S01]  /*0770*/  F2I.FTZ.U32.TRUNC.NTZ R15, R15 ;  /* 0x0000000f000f7305 */ /* 0x000e62000021f000 */
[----:B0-----:R-:W-:-:S07]  /*0780*/  VIADD R16, R25, 0xffffffe ;  /* 0x0ffffffe19107836 */ /* 0x001fce0000000000 */
[----:B------:R0:W2:Y:S01]  /*0790*/  F2I.FTZ.U32.TRUNC.NTZ R17, R16 ;  /* 0x0000001000117305 */ /* 0x0000a2000021f000 */
[----:B-1----:R-:W-:Y:S02]  /*07a0*/  IADD3 R27, PT, PT, RZ, -R15, RZ ;  /* 0x8000000fff1b7210 */ /* 0x002fe40007ffe0ff */
[----:B0-----:R-:W-:-:S03]  /*07b0*/  IADD3 R16, PT, PT, RZ, -R26, RZ ;  /* 0x8000001aff107210 */ /* 0x001fc60007ffe0ff */
[----:B------:R-:W-:Y:S02]  /*07c0*/  IMAD R27, R27, R24, RZ ;  /* 0x000000181b1b7224 */ /* 0x000fe400078e02ff */
[----:B--2---:R-:W-:Y:S02]  /*07d0*/  IMAD.MOV R25, RZ, RZ, -R17 ;  /* 0x000000ffff197224 */ /* 0x004fe400078e0a11 */
[----:B------:R-:W-:Y:S01]  /*07e0*/  IMAD.HI.U32 R14, R15, R27, R14 ;  /* 0x0000001b0f0e7227 */ /* 0x000fe200078e000e */
[----:B------:R-:W-:-:S03]  /*07f0*/  IABS R15, R18 ;  /* 0x00000012000f7213 */ /* 0x000fc60000000000 */
[----:B------:R-:W-:Y:S02]  /*0800*/  IMAD R25, R25, R22, RZ ;  /* 0x0000001619197224 */ /* 0x000fe400078e02ff */
[----:B------:R-:W-:-:S04]  /*0810*/  IMAD.HI.U32 R14, R14, R15, RZ ;  /* 0x0000000f0e0e7227 */ /* 0x000fc800078e00ff */
[----:B------:R-:W-:Y:S02]  /*0820*/  IMAD R15, R14, R16, R15 ;  /* 0x000000100e0f7224 */ /* 0x000fe400078e020f */
[----:B------:R-:W-:-:S03]  /*0830*/  IMAD.MOV.U32 R16, RZ, RZ, RZ ;  /* 0x000000ffff107224 */ /* 0x000fc600078e00ff */
[----:B------:R-:W-:Y:S01]  /*0840*/  ISETP.GT.U32.AND P0, PT, R24, R15, PT ;  /* 0x0000000f1800720c */ /* 0x000fe20003f04070 */
[----:B------:R-:W-:Y:S01]  /*0850*/  IMAD.HI.U32 R14, R17, R25, R16 ;  /* 0x00000019110e7227 */ /* 0x000fe200078e0010 */
[----:B------:R-:W-:-:S05]  /*0860*/  IABS R16, R10 ;  /* 0x0000000a00107213 */ /* 0x000fca0000000000 */
[----:B------:R-:W-:Y:S02]  /*0870*/  IMAD.MOV R16, RZ, RZ, -R16 ;  /* 0x000000ffff107224 */ /* 0x000fe400078e0a10 */
[----:B------:R-:W-:-:S04]  /*0880*/  IMAD.HI.U32 R14, R14, R23, RZ ;  /* 0x000000170e0e7227 */ /* 0x000fc800078e00ff */
[----:B------:R-:W-:Y:S01]  /*0890*/  IMAD R23, R14, R16, R23 ;  /* 0x000000100e177224 */ /* 0x000fe200078e0217 */
[----:B------:R-:W-:-:S04]  /*08a0*/  @!P0 IADD3 R15, PT, PT, R15, -R24, RZ ;  /* 0x800000180f0f8210 */ /* 0x000fc80007ffe0ff */
[----:B------:R-:W-:Y:S02]  /*08b0*/  ISETP.GT.U32.AND P2, PT, R22, R23, PT ;  /* 0x000000171600720c */ /* 0x000fe40003f44070 */
[----:B------:R-:W-:-:S11]  /*08c0*/  ISETP.GT.U32.AND P0, PT, R24, R15, PT ;  /* 0x0000000f1800720c */ /* 0x000fd60003f04070 */
[----:B------:R-:W-:Y:S02]  /*08d0*/  @!P2 IMAD.IADD R23, R23, 0x1, -R22 ;  /* 0x000000011717a824 */ /* 0x000fe400078e0a16 */
[----:B------:R-:W-:-:S03]  /*08e0*/  @!P0 IMAD.IADD R15, R15, 0x1, -R24 ;  /* 0x000000010f0f8824 */ /* 0x000fc600078e0a18 */
[----:B------:R-:W-:Y:S02]  /*08f0*/  ISETP.GT.U32.AND P2, PT, R22, R23, PT ;  /* 0x000000171600720c */ /* 0x000fe40003f44070 */
[----:B------:R-:W-:-:S05]  /*0900*/  MOV R16, R15 ;  /* 0x0000000f00107202 */ /* 0x000fca0000000f00 */
[----:B------:R-:W-:Y:S01]  /*0910*/  @!P4 IMAD.MOV R16, RZ, RZ, -R16 ;  /* 0x000000ffff10c224 */ /* 0x000fe200078e0a10 */
[----:B------:R-:W-:-:S04]  /*0920*/  @!P5 LOP3.LUT R16, RZ, R11, RZ, 0x33, !PT ;  /* 0x0000000bff10d212 */ /* 0x000fc800078e33ff */
[----:B------:R-:W-:Y:S01]  /*0930*/  LOP3.LUT R14, RZ, R16, RZ, 0x33, !PT ;  /* 0x00000010ff0e7212 */ /* 0x000fe200078e33ff */
[----:B------:R-:W-:Y:S01]  /*0940*/  @!P2 IMAD.IADD R23, R23, 0x1, -R22 ;  /* 0x000000011717a824 */ /* 0x000fe200078e0a16 */
[----:B------:R-:W-:Y:S02]  /*0950*/  @!P3 LOP3.LUT R23, RZ, R10, RZ, 0x33, !PT ;  /* 0x0000000aff17b212 */ /* 0x000fe400078e33ff */
[----:B------:R-:W-:Y:S02]  /*0960*/  ISETP.GE.AND P2, PT, R16, R13, PT ;  /* 0x0000000d1000720c */ /* 0x000fe40003f46270 */
[----:B------:R-:W-:Y:S02]  /*0970*/  ISETP.GE.AND P0, PT, R23, R12, PT ;  /* 0x0000000c1700720c */ /* 0x000fe40003f06270 */
[----:B------:R-:W-:-:S09]  /*0980*/  LOP3.LUT R15, RZ, R23, RZ, 0x33, !PT ;  /* 0x00000017ff0f7212 */ /* 0x000fd200078e33ff */
[----:B------:R-:W-:Y:S02]  /*0990*/  @P2 IADD3 R16, PT, PT, R11, R14, RZ ;  /* 0x0000000e0b102210 */ /* 0x000fe40007ffe0ff */
[----:B------:R-:W-:-:S07]  /*09a0*/  @P0 IMAD.IADD R23, R10, 0x1, R15 ;  /* 0x000000010a170824 */ /* 0x000fce00078e020f */
.L_x_9:
[----:B-1----:R-:W0:Y:S01]  /*09b0*/  LDC.64 R14, c[0x0][0x380] ;  /* 0x0000e000ff0e7b82 */ /* 0x002e220000000a00 */
[----:B------:R-:W-:-:S04]  /*09c0*/  IMAD R23, R16, R12, R23 ;  /* 0x0000000c10177224 */ /* 0x000fc800078e0217 */
[----:B0-----:R-:W-:-:S06]  /*09d0*/  IMAD.WIDE R14, R23, 0x4, R14 ;  /* 0x00000004170e7825 */ /* 0x001fcc00078e020e */
[----:B------:R0:W5:Y:S02]  /*09e0*/  LDG.E R14, desc[UR10][R14.64] ;  /* 0x0000000a0e0e7981 */ /* 0x000164000c1e1900 */
.L_x_8:
[----:B------:R-:W-:Y:S05]  /*09f0*/  BSYNC.RECONVERGENT B1 ;  /* 0x0000000000017941 */ /* 0x000fea0003800200 */
.L_x_6:
[----:B------:R-:W-:Y:S01]  /*0a00*/  IMAD.IADD R21, R21, 0x1, R4 ;  /* 0x0000000115157824 */ /* 0x000fe200078e0204 */
[----:B------:R-:W-:Y:S04]  /*0a10*/  BSSY.RECONVERGENT B1, `(.L_x_10) ;  /* 0x0000042000017945 */ /* 0x000fe80003800200 */
[----:B01----:R-:W-:Y:S02]  /*0a20*/  LEA R15, R21, UR4, 0x2 ;  /* 0x00000004150f7c11 */ /* 0x003fe4000f8e10ff */
[----:B------:R-:W-:-:S03]  /*0a30*/  IADD3 R21, PT, PT, R7, R3, RZ ;  /* 0x0000000307157210 */ /* 0x000fc60007ffe0ff */
[----:B-----5:R0:W-:Y:S01]  /*0a40*/  STS [R15], R14 ;  /* 0x0000000e0f007388 */ /* 0x0201e20000000800 */
[----:B------:R-:W-:Y:S05]  /*0a50*/  @P1 BRA `(.L_x_11) ;  /* 0x00000000001c1947 */ /* 0x000fea0003800000 */
[----:B------:R-:W-:Y:S01]  /*0a60*/  ISETP.GE.AND P0, PT, R18, R13, PT ;  /* 0x0000000d1200720c */ /* 0x000fe20003f06270 */
[----:B0-----:R-:W-:-:S03]  /*0a70*/  IMAD.MOV.U32 R14, RZ, RZ, RZ ;  /* 0x000000ffff0e7224 */ /* 0x001fc600078e00ff */
[----:B------:R-:W-:-:S04]  /*0a80*/  ISETP.GE.OR P0, PT, R21, R12, P0 ;  /* 0x0000000c1500720c */ /* 0x000fc80000706670 */
[----:B------:R-:W-:-:S13]  /*0a90*/  ISETP.LT.OR P0, PT, R21, RZ, P0 ;  /* 0x000000ff1500720c */ /* 0x000fda0000701670 */
[----:B------:R-:W-:Y:S05]  /*0aa0*/  @P0 BRA `(.L_x_12) ;  /* 0x0000000000e00947 */ /* 0x000fea0003800000 */
[----:B------:R-:W-:Y:S01]  /*0ab0*/  IMAD.MOV.U32 R16, RZ, RZ, R18 ;  /* 0x000000ffff107224 */ /* 0x000fe200078e0012 */
[----:B------:R-:W-:Y:S06]  /*0ac0*/  BRA `(.L_x_13) ;  /* 0x0000000000c87947 */ /* 0x000fec0003800000 */
.L_x_11:
[----:B------:R-:W-:Y:S02]  /*0ad0*/  IABS R23, R11 ;  /* 0x0000000b00177213 */ /* 0x000fe40000000000 */
[----:B------:R-:W-:Y:S02]  /*0ae0*/  IABS R22, R10 ;  /* 0x0000000a00167213 */ /* 0x000fe40000000000 */
[----:B------:R-:W1:Y:S01]  /*0af0*/  I2F.RP R25, R23 ;  /* 0x0000001700197306 */ /* 0x000e620000209400 */
[----:B------:R-:W-:Y:S02]  /*0b00*/  IABS R21, R21 ;  /* 0x0000001500157213 */ /* 0x000fe40000000000 */
[----:B------:R-:W-:Y:S02]  /*0b10*/  ISETP.GE.AND P4, PT, R18, RZ, PT ;  /* 0x000000ff1200720c */ /* 0x000fe40003f86270 */
[----:B------:R-:W-:Y:S02]  /*0b20*/  ISETP.NE.AND P5, PT, R11, RZ, PT ;  /* 0x000000ff0b00720c */ /* 0x000fe40003fa5270 */
[----:B------:R-:W-:Y:S01]  /*0b30*/  ISETP.NE.AND P3, PT, R10, RZ, PT ;  /* 0x000000ff0a00720c */ /* 0x000fe20003f65270 */
[----:B------:R-:W2:Y:S08]  /*0b40*/  I2F.RP R24, R22 ;  /* 0x0000001600187306 */ /* 0x000eb00000209400 */
[----:B-1----:R-:W0:Y:S08]  /*0b50*/  MUFU.RCP R25, R25 ;  /* 0x0000001900197308 */ /* 0x002e300000001000 */
[----:B--2---:R-:W1:Y:S01]  /*0b60*/  MUFU.RCP R24, R24 ;  /* 0x0000001800187308 */ /* 0x004e620000001000 */
[----:B0-----:R-:W-:-:S07]  /*0b70*/  IADD3 R14, PT, PT, R25, 0xffffffe, RZ ;  /* 0x0ffffffe190e7810 */ /* 0x001fce0007ffe0ff */
[----:B------:R0:W2:Y:S01]  /*0b80*/  F2I.FTZ.U32.TRUNC.NTZ R15, R14 ;  /* 0x0000000e000f7305 */ /* 0x0000a2000021f000 */
[----:B-1----:R-:W-:Y:S01]  /*0b90*/  VIADD R16, R24, 0xffffffe ;  /* 0x0ffffffe18107836 */ /* 0x002fe20000000000 */
[----:B------:R-:W-:-:S06]  /*0ba0*/  IABS R24, R10 ;  /* 0x0000000a00187213 */ /* 0x000fcc0000000000 */
[----:B------:R1:W3:Y:S01]  /*0bb0*/  F2I.FTZ.U32.TRUNC.NTZ R17, R16 ;  /* 0x0000001000117305 */ /* 0x0002e2000021f000 */
[----:B0-----:R-:W-:Y:S02]  /*0bc0*/  HFMA2 R14, -RZ, RZ, 0, 0 ;  /* 0x00000000ff0e7431 */ /* 0x001fe400000001ff */
[----:B--2---:R-:W-:-:S04]  /*0bd0*/  IMAD.MOV R26, RZ, RZ, -R15 ;  /* 0x000000ffff1a7224 */ /* 0x004fc800078e0a0f */
[----:B------:R-:W-:-:S04]  /*0be0*/  IMAD R27, R26, R23, RZ ;  /* 0x000000171a1b7224 */ /* 0x000fc800078e02ff */
[----:B------:R-:W-:Y:S01]  /*0bf0*/  IMAD.HI.U32 R27, R15, R27, R14 ;  /* 0x0000001b0f1b7227 */ /* 0x000fe200078e000e */
[----:B------:R-:W-:Y:S02]  /*0c00*/  IABS R15, R11 ;  /* 0x0000000b000f7213 */ /* 0x000fe40000000000 */
[----:B------:R-:W-:-:S03]  /*0c10*/  IABS R14, R18 ;  /* 0x00000012000e7213 */ /* 0x000fc60000000000 */
[----:B-1----:R-:W-:Y:S02]  /*0c20*/  IMAD.MOV R16, RZ, RZ, -R15 ;  /* 0x000000ffff107224 */ /* 0x002fe400078e0a0f */
[----:B------:R-:W-:-:S04]  /*0c30*/  IMAD.HI.U32 R27, R27, R14, RZ ;  /* 0x0000000e1b1b7227 */ /* 0x000fc800078e00ff */
[----:B---3--:R-:W-:Y:S02]  /*0c40*/  IMAD.MOV R15, RZ, RZ, -R17 ;  /* 0x000000ffff0f7224 */ /* 0x008fe400078e0a11 */
[----:B------:R-:W-:Y:S01]  /*0c50*/  IMAD R14, R27, R16, R14 ;  /* 0x000000101b0e7224 */ /* 0x000fe200078e020e */
[----:B------:R-:W-:Y:S01]  /*0c60*/  MOV R16, RZ ;  /* 0x000000ff00107202 */ /* 0x000fe20000000f00 */
[----:B------:R-:W-:-:S03]  /*0c70*/  IMAD R15, R15, R22, RZ ;  /* 0x000000160f0f7224 */ /* 0x000fc600078e02ff */
[----:B------:R-:W-:Y:S01]  /*0c80*/  ISETP.GT.U32.AND P0, PT, R23, R14, PT ;  /* 0x0000000e1700720c */ /* 0x000fe20003f04070 */
[----:B------:R-:W-:-:S04]  /*0c90*/  IMAD.HI.U32 R15, R17, R15, R16 ;  /* 0x0000000f110f7227 */ /* 0x000fc800078e0010 */
[----:B------:R-:W-:Y:S02]  /*0ca0*/  IMAD.MOV.U32 R16, RZ, RZ, R21 ;  /* 0x000000ffff107224 */ /* 0x000fe400078e0015 */
        /* <DEDUP_REMOVED lines=8> */
[----:B------:R-:W-:Y:S01]  /*0d30*/  ISETP.GT.U32.AND P2, PT, R22, R21, PT ;  /* 0x000000151600720c */ /* 0x000fe20003f44070 */
[----:B------:R-:W-:Y:S01]  /*0d40*/  @!P4 IMAD.MOV R14, RZ, RZ, -R14 ;  /* 0x000000ffff0ec224 */ /* 0x000fe200078e0a0e */
[----:B------:R-:W-:-:S04]  /*0d50*/  @!P5 LOP3.LUT R14, RZ, R11, RZ, 0x33, !PT ;  /* 0x0000000bff0ed212 */ /* 0x000fc800078e33ff */
[----:B------:R-:W-:-:S07]  /*0d60*/  LOP3.LUT R16, RZ, R14, RZ, 0x33, !PT ;  /* 0x0000000eff107212 */ /* 0x000fce00078e33ff */
[----:B------:R-:W-:Y:S02]  /*0d70*/  @!P2 IADD3 R21, PT, PT, R21, -R22, RZ ;  /* 0x800000161515a210 */ /* 0x000fe40007ffe0ff */
[----:B------:R-:W-:Y:S02]  /*0d80*/  @!P3 LOP3.LUT R21, RZ, R10, RZ, 0x33, !PT ;  /* 0x0000000aff15b212 */ /* 0x000fe400078e33ff */
[----:B------:R-:W-:Y:S02]  /*0d90*/  ISETP.GE.AND P2, PT, R14, R13, PT ;  /* 0x0000000d0e00720c */ /* 0x000fe40003f46270 */
[----:B------:R-:W-:Y:S02]  /*0da0*/  ISETP.GE.AND P0, PT, R21, R12, PT ;  /* 0x0000000c1500720c */ /* 0x000fe40003f06270 */
[----:B------:R-:W-:-:S09]  /*0db0*/  LOP3.LUT R15, RZ, R21, RZ, 0x33, !PT ;  /* 0x00000015ff0f7212 */ /* 0x000fd200078e33ff */
[----:B------:R-:W-:Y:S02]  /*0dc0*/  @P2 IMAD.IADD R14, R11, 0x1, R16 ;  /* 0x000000010b0e2824 */ /* 0x000fe400078e0210 */
[----:B------:R-:W-:Y:S02]  /*0dd0*/  @P0 IADD3 R21, PT, PT, R10, R15, RZ ;  /* 0x0000000f0a150210 */ /* 0x000fe40007ffe0ff */
[----:B------:R-:W-:-:S07]  /*0de0*/  IMAD.MOV.U32 R16, RZ, RZ, R14 ;  /* 0x000000ffff107224 */ /* 0x000fce00078e000e */
.L_x_13:
[----:B------:R-:W0:Y:S01]  /*0df0*/  LDC.64 R14, c[0x0][0x380] ;  /* 0x0000e000ff0e7b82 */ /* 0x000e220000000a00 */
[----:B------:R-:W-:-:S04]  /*0e00*/  IMAD R21, R16, R12, R21 ;  /* 0x0000000c10157224 */ /* 0x000fc800078e0215 */
[----:B0-----:R-:W-:-:S06]  /*0e10*/  IMAD.WIDE R14, R21, 0x4, R14 ;  /* 0x00000004150e7825 */ /* 0x001fcc00078e020e */
[----:B------:R0:W5:Y:S02]  /*0e20*/  LDG.E R14, desc[UR10][R14.64] ;  /* 0x0000000a0e0e7981 */ /* 0x000164000c1e1900 */
.L_x_12:
[----:B------:R-:W-:Y:S05]  /*0e30*/  BSYNC.RECONVERGENT B1 ;  /* 0x0000000000017941 */ /* 0x000fea0003800200 */
.L_x_10:
[----:B0-----:R-:W-:-:S05]  /*0e40*/  IMAD R15, R3, 0x4, R20 ;  /* 0x00000004030f7824 */ /* 0x001fca00078e0214 */
[----:B-----5:R2:W-:Y:S02]  /*0e50*/  STS [R15], R14 ;  /* 0x0000000e0f007388 */ /* 0x0205e40000000800 */
.L_x_5:
[----:B------:R-:W-:Y:S05]  /*0e60*/  BSYNC.RECONVERGENT B0 ;  /* 0x0000000000007941 */ /* 0x000fea0003800200 */
.L_x_4:
[----:B------:R-:W-:Y:S01]  /*0e70*/  ISETP.GE.U32.AND P0, PT, R5, R0, PT ;  /* 0x000000000500720c */ /* 0x000fe20003f06070 */
[----:B------:R-:W-:-:S12]  /*0e80*/  BSSY.RECONVERGENT B0, `(.L_x_14) ;  /* 0x000008c000007945 */ /* 0x000fd80003800200 */
[----:B------:R-:W-:Y:S05]  /*0e90*/  @P0 BRA `(.L_x_15) ;  /* 0x0000000800280947 */ /* 0x000fea0003800000 */
[----:B------:R-:W-:Y:S01]  /*0ea0*/  BSSY.RECONVERGENT B1, `(.L_x_16) ;  /* 0x0000040000017945 */ /* 0x000fe20003800200 */
[----:B-1----:R-:W-:-:S03]  /*0eb0*/  IADD3 R20, PT, PT, R18, -R0, RZ ;  /* 0x8000000012147210 */ /* 0x002fc60007ffe0ff */
[----:B------:R-:W-:Y:S05]  /*0ec0*/  @P1 BRA `(.L_x_17) ;  /* 0x0000000000241947 */ /* 0x000fea0003800000 */
[C---:B------:R-:W-:Y:S01]  /*0ed0*/  ISETP.GE.AND P0, PT, R7.reuse, R12, PT ;  /* 0x0000000c0700720c */ /* 0x040fe20003f06270 */
[----:B0-2---:R-:W-:Y:S01]  /*0ee0*/  IMAD.MOV.U32 R14, RZ, RZ, RZ ;  /* 0x000000ffff0e7224 */ /* 0x005fe200078e00ff */
[C---:B------:R-:W-:Y:S02]  /*0ef0*/  ISETP.GE.AND P2, PT, R20.reuse, R13, PT ;  /* 0x0000000d1400720c */ /* 0x040fe40003f46270 */
[----:B------:R-:W-:Y:S02]  /*0f00*/  ISETP.LT.OR P0, PT, R7, RZ, P0 ;  /* 0x000000ff0700720c */ /* 0x000fe40000701670 */
[----:B------:R-:W-:-:S04]  /*0f10*/  ISETP.LT.OR P2, PT, R20, RZ, P2 ;  /* 0x000000ff1400720c */ /* 0x000fc80001741670 */
[----:B------:R-:W-:-:S13]  /*0f20*/  PLOP3.LUT P0, PT, P0, P2, PT, 0xf8, 0x8f ;  /* 0x00000000008f781c */ /* 0x000fda0000705f70 */
[----:B------:R-:W-:Y:S05]  /*0f30*/  @P0 BRA `(.L_x_18) ;  /* 0x0000000000d80947 */ /* 0x000fea0003800000 */
[----:B------:R-:W-:Y:S01]  /*0f40*/  IMAD.MOV.U32 R17, RZ, RZ, R7 ;  /* 0x000000ffff117224 */ /* 0x000fe200078e0007 */
[----:B------:R-:W-:Y:S06]  /*0f50*/  BRA `(.L_x_19) ;  /* 0x0000000000c07947 */ /* 0x000fec0003800000 */
.L_x_17:
[----:B------:R-:W-:Y:S01]  /*0f60*/  IABS R22, R11 ;  /* 0x0000000b00167213 */ /* 0x000fe20000000000 */
[----:B0-2---:R-:W-:Y:S01]  /*0f70*/  IMAD.MOV.U32 R14, RZ, RZ, RZ ;  /* 0x000000ffff0e7224 */ /* 0x005fe200078e00ff */
[----:B------:R-:W-:Y:S02]  /*0f80*/  IABS R21, R10 ;  /* 0x0000000a00157213 */ /* 0x000fe40000000000 */
[----:B------:R-:W0:Y:S01]  /*0f90*/  I2F.RP R24, R22 ;  /* 0x0000001600187306 */ /* 0x000e220000209400 */
[----:B------:R-:W-:Y:S02]  /*0fa0*/  ISETP.NE.AND P3, PT, R10, RZ, PT ;  /* 0x000000ff0a00720c */ /* 0x000fe40003f65270 */
[----:B------:R-:W-:-:S05]  /*0fb0*/  ISETP.NE.AND P4, PT, R11, RZ, PT ;  /* 0x000000ff0b00720c */ /* 0x000fca0003f85270 */
[----:B------:R-:W1:Y:S08]  /*0fc0*/  I2F.RP R23, R21 ;  /* 0x0000001500177306 */ /* 0x000e700000209400 */
[----:B0-----:R-:W0:Y:S08]  /*0fd0*/  MUFU.RCP R24, R24 ;  /* 0x0000001800187308 */ /* 0x001e300000001000 */
[----:B-1----:R-:W1:Y:S01]  /*0fe0*/  MUFU.RCP R23, R23 ;  /* 0x0000001700177308 */ /* 0x002e620000001000 */
[----:B0-----:R-:W-:-:S02]  /*0ff0*/  IADD3 R15, PT, PT, R24, 0xffffffe, RZ ;  /* 0x0ffffffe180f7810 */ /* 0x001fc40007ffe0ff */
[----:B------:R-:W-:-:S05]  /*1000*/  IABS R24, R11 ;  /* 0x0000000b00187213 */ /* 0x000fca0000000000 */
[----:B------:R-:W0:Y:S01]  /*1010*/  F2I.FTZ.U32.TRUNC.NTZ R15, R15 ;  /* 0x0000000f000f7305 */ /* 0x000e22000021f000 */
[----:B------:R-:W-:Y:S01]  /*1020*/  IADD3 R24, PT, PT, RZ, -R24, RZ ;  /* 0x80000018ff187210 */ /* 0x000fe20007ffe0ff */
[----:B-1----:R-:W-:-:S06]  /*1030*/  VIADD R16, R23, 0xffffffe ;  /* 0x0ffffffe17107836 */ /* 0x002fcc0000000000 */
[----:B------:R1:W2:Y:S01]  /*1040*/  F2I.FTZ.U32.TRUNC.NTZ R17, R16 ;  /* 0x0000001000117305 */ /* 0x0002a2000021f000 */
[----:B0-----:R-:W-:Y:S02]  /*1050*/  IMAD.MOV R25, RZ, RZ, -R15 ;  /* 0x000000ffff197224 */ /* 0x001fe400078e0a0f */
[----:B-1----:R-:W-:Y:S02]  /*1060*/  IMAD.MOV.U32 R16, RZ, RZ, RZ ;  /* 0x000000ffff107224 */ /* 0x002fe400078e00ff */
[----:B------:R-:W-:Y:S01]  /*1070*/  IMAD R25, R25, R22, RZ ;  /* 0x0000001619197224 */ /* 0x000fe200078e02ff */
[----:B--2---:R-:W-:-:S03]  /*1080*/  IADD3 R26, PT, PT, RZ, -R17, RZ ;  /* 0x80000011ff1a7210 */ /* 0x004fc60007ffe0ff */
[----:B------:R-:W-:Y:S01]  /*1090*/  IMAD.HI.U32 R14, R15, R25, R14 ;  /* 0x000000190f0e7227 */ /* 0x000fe200078e000e */
[----:B------:R-:W-:-:S03]  /*10a0*/  IABS R15, R10 ;  /* 0x0000000a000f7213 */ /* 0x000fc60000000000 */
[----:B------:R-:W-:-:S04]  /*10b0*/  IMAD R23, R26, R21, RZ ;  /* 0x000000151a177224 */ /* 0x000fc800078e02ff */
[----:B------:R-:W-:Y:S01]  /*10c0*/  IMAD.HI.U32 R16, R17, R23, R16 ;  /* 0x0000001711107227 */ /* 0x000fe200078e0010 */
[----:B------:R-:W-:Y:S02]  /*10d0*/  IABS R23, R20 ;  /* 0x0000001400177213 */ /* 0x000fe40000000000 */
[----:B------:R-:W-:Y:S01]  /*10e0*/  IABS R17, R7 ;  /* 0x0000000700117213 */ /* 0x000fe20000000000 */
[----:B------:R-:W-:Y:S02]  /*10f0*/  IMAD.MOV R20, RZ, RZ, -R15 ;  /* 0x000000ffff147224 */ /* 0x000fe400078e0a0f */
[----:B------:R-:W-:Y:S01]  /*1100*/  IMAD.MOV.U32 R15, RZ, RZ, R23 ;  /* 0x000000ffff0f7224 */ /* 0x000fe200078e0017 */
[----:B------:R-:W-:Y:S01]  /*1110*/  MOV R23, R24 ;  /* 0x0000001800177202 */ /* 0x000fe20000000f00 */
[----:B------:R-:W-:-:S04]  /*1120*/  IMAD.HI.U32 R16, R16, R17, RZ ;  /* 0x0000001110107227 */ /* 0x000fc800078e00ff */
[----:B------:R-:W-:-:S04]  /*1130*/  IMAD.HI.U32 R14, R14, R15, RZ ;  /* 0x0000000f0e0e7227 */ /* 0x000fc800078e00ff */
[----:B------:R-:W-:Y:S02]  /*1140*/  IMAD R17, R16, R20, R17 ;  /* 0x0000001410117224 */ /* 0x000fe400078e0211 */
[----:B------:R-:W-:-:S03]  /*1150*/  IMAD R20, R14, R23, R15 ;  /* 0x000000170e147224 */ /* 0x000fc600078e020f */
[----:B------:R-:W-:Y:S02]  /*1160*/  ISETP.GT.U32.AND P2, PT, R21, R17, PT ;  /* 0x000000111500720c */ /* 0x000fe40003f44070 */
[----:B------:R-:W-:-:S11]  /*1170*/  ISETP.GT.U32.AND P0, PT, R22, R20, PT ;  /* 0x000000141600720c */ /* 0x000fd60003f04070 */
[----:B------:R-:W-:Y:S02]  /*1180*/  @!P2 IMAD.IADD R17, R17, 0x1, -R21 ;  /* 0x000000011111a824 */ /* 0x000fe400078e0a15 */
[----:B------:R-:W-:-:S03]  /*1190*/  @!P0 IMAD.IADD R20, R20, 0x1, -R22 ;  /* 0x0000000114148824 */ /* 0x000fc600078e0a16 */
[----:B------:R-:W-:Y:S02]  /*11a0*/  ISETP.GT.U32.AND P2, PT, R21, R17, PT ;  /* 0x000000111500720c */ /* 0x000fe40003f44070 */
[----:B------:R-:W-:-:S11]  /*11b0*/  ISETP.GT.U32.AND P0, PT, R22, R20, PT ;  /* 0x000000141600720c */ /* 0x000fd60003f04070 */
[----:B------:R-:W-:Y:S02]  /*11c0*/  @!P2 IADD3 R17, PT, PT, R17, -R21, RZ ;  /* 0x800000151111a210 */ /* 0x000fe40007ffe0ff */
[----:B------:R-:W-:Y:S01]  /*11d0*/  @!P0 IMAD.IADD R20, R20, 0x1, -R22 ;  /* 0x0000000114148824 */ /* 0x000fe200078e0a16 */
[----:B------:R-:W-:Y:S02]  /*11e0*/  @!P3 LOP3.LUT R17, RZ, R10, RZ, 0x33, !PT ;  /* 0x0000000aff11b212 */ /* 0x000fe400078e33ff */
[----:B------:R-:W-:Y:S02]  /*11f0*/  @!P4 LOP3.LUT R20, RZ, R11, RZ, 0x33, !PT ;  /* 0x0000000bff14c212 */ /* 0x000fe400078e33ff */
[----:B------:R-:W-:Y:S02]  /*1200*/  ISETP.GE.AND P2, PT, R17, R12, PT ;  /* 0x0000000c1100720c */ /* 0x000fe40003f46270 */
[----:B------:R-:W-:Y:S02]  /*1210*/  ISETP.GE.AND P0, PT, R20, R13, PT ;  /* 0x0000000d1400720c */ /* 0x000fe40003f06270 */
[----:B------:R-:W-:-:S02]  /*1220*/  LOP3.LUT R15, RZ, R17, RZ, 0x33, !PT ;  /* 0x00000011ff0f7212 */ /* 0x000fc400078e33ff */
[----:B------:R-:W-:-:S07]  /*1230*/  LOP3.LUT R14, RZ, R20, RZ, 0x33, !PT ;  /* 0x00000014ff0e7212 */ /* 0x000fce00078e33ff */
[----:B------:R-:W-:Y:S02]  /*1240*/  @P2 IMAD.IADD R17, R10, 0x1, R15 ;  /* 0x000000010a112824 */ /* 0x000fe400078e020f */
[----:B------:R-:W-:-:S07]  /*1250*/  @P0 IADD3 R20, PT, PT, R11, R14, RZ ;  /* 0x0000000e0b140210 */ /* 0x000fce0007ffe0ff */
.L_x_19:
[----:B------:R-:W0:Y:S01]  /*1260*/  LDC.64 R14, c[0x0][0x380] ;  /* 0x0000e000ff0e7b82 */ /* 0x000e220000000a00 */
[----:B------:R-:W-:-:S04]  /*1270*/  IMAD R17, R20, R12, R17 ;  /* 0x0000000c14117224 */ /* 0x000fc800078e0211 */
[----:B0-----:R-:W-:-:S06]  /*1280*/  IMAD.WIDE R14, R17, 0x4, R14 ;  /* 0x00000004110e7825 */ /* 0x001fcc00078e020e */
[----:B------:R0:W5:Y:S02]  /*1290*/  LDG.E R14, desc[UR10][R14.64] ;  /* 0x0000000a0e0e7981 */ /* 0x000164000c1e1900 */
.L_x_18:
[----:B------:R-:W-:Y:S05]  /*12a0*/  BSYNC.RECONVERGENT B1 ;  /* 0x0000000000017941 */ /* 0x000fea0003800200 */
.L_x_16:
[----:B0-----:R-:W-:Y:S01]  /*12b0*/  IMAD R15, R8, R5, R19 ;  /* 0x00000005080f7224 */ /* 0x001fe200078e0213 */
[----:B------:R-:W-:Y:S01]  /*12c0*/  BSSY.RECONVERGENT B1, `(.L_x_20) ;  /* 0x0000043000017945 */ /* 0x000fe20003800200 */
[----:B------:R-:W-:-:S03]  /*12d0*/  IMAD.IADD R20, R18, 0x1, R2 ;  /* 0x0000000112147824 */ /* 0x000fc600078e0202 */
[----:B------:R-:W-:-:S05]  /*12e0*/  LEA R15, R15, UR4, 0x2 ;  /* 0x000000040f0f7c11 */ /* 0x000fca000f8e10ff */
[----:B-----5:R0:W-:Y:S01]  /*12f0*/  STS [R15], R14 ;  /* 0x0000000e0f007388 */ /* 0x0201e20000000800 */
[----:B------:R-:W-:Y:S05]  /*1300*/  @P1 BRA `(.L_x_21) ;  /* 0x00000000001c1947 */ /* 0x000fea0003800000 */
[----:B------:R-:W-:Y:S01]  /*1310*/  ISETP.GE.AND P0, PT, R20, R13, PT ;  /* 0x0000000d1400720c */ /* 0x000fe20003f06270 */
[----:B------:R-:W-:-:S03]  /*1320*/  IMAD.MOV.U32 R10, RZ, RZ, RZ ;  /* 0x000000ffff0a7224 */ /* 0x000fc600078e00ff */
[----:B------:R-:W-:-:S04]  /*1330*/  ISETP.GE.OR P0, PT, R7, R12, P0 ;  /* 0x0000000c0700720c */ /* 0x000fc80000706670 */
[----:B------:R-:W-:-:S13]  /*1340*/  ISETP.LT.OR P0, PT, R7, RZ, P0 ;  /* 0x000000ff0700720c */ /* 0x000fda0000701670 */
[----:B------:R-:W-:Y:S05]  /*1350*/  @P0 BRA `(.L_x_22) ;  /* 0x0000000000e40947 */ /* 0x000fea0003800000 */
[----:B------:R-:W-:Y:S01]  /*1360*/  MOV R13, R7 ;  /* 0x00000007000d7202 */ /* 0x000fe20000000f00 */
[----:B------:R-:W-:Y:S06]  /*1370*/  BRA `(.L_x_23) ;  /* 0x0000000000cc7947 */ /* 0x000fec0003800000 */
.L_x_21:
[----:B------:R-:W-:Y:S02]  /*1380*/  IABS R22, R11 ;  /* 0x0000000b00167213 */ /* 0x000fe40000000000 */
[----:B------:R-:W-:Y:S02]  /*1390*/  IABS R21, R10 ;  /* 0x0000000a00157213 */ /* 0x000fe40000000000 */
[----:B------:R-:W1:Y:S01]  /*13a0*/  I2F.RP R24, R22 ;  /* 0x0000001600187306 */ /* 0x000e620000209400 */
[----:B------:R-:W-:Y:S02]  /*13b0*/  ISETP.GE.AND P1, PT, R20, RZ, PT ;  /* 0x000000ff1400720c */ /* 0x000fe40003f26270 */
[----:B------:R-:W-:-:S05]  /*13c0*/  ISETP.NE.AND P3, PT, R11, RZ, PT ;  /* 0x000000ff0b00720c */ /* 0x000fca0003f65270 */
[----:B------:R-:W2:Y:S08]  /*13d0*/  I2F.RP R23, R21 ;  /* 0x0000001500177306 */ /* 0x000eb00000209400 */
[----:B-1----:R-:W0:Y:S08]  /*13e0*/  MUFU.RCP R24, R24 ;  /* 0x0000001800187308 */ /* 0x002e300000001000 */
[----:B--2---:R-:W1:Y:S01]  /*13f0*/  MUFU.RCP R23, R23 ;  /* 0x0000001700177308 */ /* 0x004e620000001000 */
[----:B0-----:R-:W-:-:S07]  /*1400*/  VIADD R14, R24, 0xffffffe ;  /* 0x0ffffffe180e7836 */ /* 0x001fce0000000000 */
[----:B------:R0:W2:Y:S01]  /*1410*/  F2I.FTZ.U32.TRUNC.NTZ R15, R14 ;  /* 0x0000000e000f7305 */ /* 0x0000a2000021f000 */
[----:B-1----:R-:W-:Y:S01]  /*1420*/  VIADD R16, R23, 0xffffffe ;  /* 0x0ffffffe17107836 */ /* 0x002fe20000000000 */
[----:B------:R-:W-:-:S06]  /*1430*/  IABS R23, R11 ;  /* 0x0000000b00177213 */ /* 0x000fcc0000000000 */
[----:B------:R1:W3:Y:S01]  /*1440*/  F2I.FTZ.U32.TRUNC.NTZ R17, R16 ;  /* 0x0000001000117305 */ /* 0x0002e2000021f000 */
[----:B0-----:R-:W-:Y:S01]  /*1450*/  IMAD.MOV.U32 R14, RZ, RZ, RZ ;  /* 0x000000ffff0e7224 */ /* 0x001fe200078e00ff */
[----:B--2---:R-:W-:Y:S01]  /*1460*/  IADD3 R25, PT, PT, RZ, -R15, RZ ;  /* 0x8000000fff197210 */ /* 0x004fe20007ffe0ff */
[----:B-1----:R-:W-:-:S04]  /*1470*/  IMAD.MOV.U32 R16, RZ, RZ, RZ ;  /* 0x000000ffff107224 */ /* 0x002fc800078e00ff */
[----:B------:R-:W-:Y:S02]  /*1480*/  IMAD R25, R25, R22, RZ ;  /* 0x0000001619197224 */ /* 0x000fe400078e02ff */
[----:B---3--:R-:W-:Y:S02]  /*1490*/  IMAD.MOV R26, RZ, RZ, -R17 ;  /* 0x000000ffff1a7224 */ /* 0x008fe400078e0a11 */
[----:B------:R-:W-:Y:S01]  /*14a0*/  IMAD.HI.U32 R24, R15, R25, R14 ;  /* 0x000000190f187227 */ /* 0x000fe200078e000e */
[----:B------:R-:W-:Y:S02]  /*14b0*/  IABS R15, R20 ;  /* 0x00000014000f7213 */ /* 0x000fe40000000000 */
[----:B------:R-:W-:Y:S01]  /*14c0*/  MOV R14, R26 ;  /* 0x0000001a000e7202 */ /* 0x000fe20000000f00 */
[----:B------:R-:W-:-:S04]  /*14d0*/  IMAD.MOV R25, RZ, RZ, -R23 ;  /* 0x000000ffff197224 */ /* 0x000fc800078e0a17 */
[----:B------:R-:W-:Y:S02]  /*14e0*/  IMAD R23, R14, R21, RZ ;  /* 0x000000150e177224 */ /* 0x000fe400078e02ff */
[----:B------:R-:W-:-:S04]  /*14f0*/  IMAD.HI.U32 R14, R24, R15, RZ ;  /* 0x0000000f180e7227 */ /* 0x000fc800078e00ff */
[----:B------:R-:W-:Y:S01]  /*1500*/  IMAD R15, R14, R25, R15 ;  /* 0x000000190e0f7224 */ /* 0x000fe200078e020f */
[----:B------:R-:W-:Y:S01]  /*1510*/  IABS R14, R7 ;  /* 0x00000007000e7213 */ /* 0x000fe20000000000 */
[----:B------:R-:W-:Y:S01]  /*1520*/  IMAD.HI.U32 R23, R17, R23, R16 ;  /* 0x0000001711177227 */ /* 0x000fe200078e0010 */
[----:B------:R-:W-:Y:S02]  /*1530*/  IABS R16, R10 ;  /* 0x0000000a00107213 */ /* 0x000fe40000000000 */
[----:B------:R-:W-:Y:S02]  /*1540*/  ISETP.GT.U32.AND P0, PT, R22, R15, PT ;  /* 0x0000000f1600720c */ /* 0x000fe40003f04070 */
[----:B------:R-:W-:Y:S01]  /*1550*/  IADD3 R16, PT, PT, RZ, -R16, RZ ;  /* 0x80000010ff107210 */ /* 0x000fe20007ffe0ff */
[----:B------:R-:W-:-:S04]  /*1560*/  IMAD.HI.U32 R23, R23, R14, RZ ;  /* 0x0000000e17177227 */ /* 0x000fc800078e00ff */
[----:B------:R-:W-:-:S05]  /*1570*/  IMAD R16, R23, R16, R14 ;  /* 0x0000001017107224 */ /* 0x000fca00078e020e */
[----:B------:R-:W-:Y:S01]  /*1580*/  ISETP.GT.U32.AND P2, PT, R21, R16, PT ;  /* 0x000000101500720c */ /* 0x000fe20003f44070 */
[----:B------:R-:W-:-:S05]  /*1590*/  @!P0 IMAD.IADD R15, R15, 0x1, -R22 ;  /* 0x000000010f0f8824 */ /* 0x000fca00078e0a16 */
[----:B------:R-:W-:-:S07]  /*15a0*/  ISETP.GT.U32.AND P0, PT, R22, R15, PT ;  /* 0x0000000f1600720c */ /* 0x000fce0003f04070 */
[----:B------:R-:W-:Y:S01]  /*15b0*/  @!P2 IMAD.IADD R16, R16, 0x1, -R21 ;  /* 0x000000011010a824 */ /* 0x000fe200078e0a15 */
[----:B------:R-:W-:-:S05]  /*15c0*/  ISETP.NE.AND P2, PT, R10, RZ, PT ;  /* 0x000000ff0a00720c */ /* 0x000fca0003f45270 */
[----:B------:R-:W-:Y:S02]  /*15d0*/  @!P0 IADD3 R15, PT, PT, R15, -R22, RZ ;  /* 0x800000160f0f8210 */ /* 0x000fe40007ffe0ff */
[----:B------:R-:W-:-:S03]  /*15e0*/  ISETP.GT.U32.AND P0, PT, R21, R16, PT ;  /* 0x000000101500720c */ /* 0x000fc60003f04070 */
[----:B------:R-:W-:-:S04]  /*15f0*/  IMAD.MOV.U32 R20, RZ, RZ, R15 ;  /* 0x000000ffff147224 */ /* 0x000fc800078e000f */
[----:B------:R-:W-:Y:S01]  /*1600*/  @!P1 IMAD.MOV R20, RZ, RZ, -R20 ;  /* 0x000000ffff149224 */ /* 0x000fe200078e0a14 */
[----:B------:R-:W-:-:S04]  /*1610*/  @!P3 LOP3.LUT R20, RZ, R11, RZ, 0x33, !PT ;  /* 0x0000000bff14b212 */ /* 0x000fc800078e33ff */
[----:B------:R-:W-:Y:S02]  /*1620*/  LOP3.LUT R14, RZ, R20, RZ, 0x33, !PT ;  /* 0x00000014ff0e7212 */ /* 0x000fe400078e33ff */
[----:B------:R-:W-:Y:S02]  /*1630*/  @!P0 IADD3 R16, PT, PT, R16, -R21, RZ ;  /* 0x8000001510108210 */ /* 0x000fe40007ffe0ff */
[----:B------:R-:W-:Y:S02]  /*1640*/  @!P2 LOP3.LUT R16, RZ, R10, RZ, 0x33, !PT ;  /* 0x0000000aff10a212 */ /* 0x000fe400078e33ff */
[----:B------:R-:W-:Y:S02]  /*1650*/  ISETP.GE.AND P0, PT, R20, R13, PT ;  /* 0x0000000d1400720c */ /* 0x000fe40003f06270 */
[----:B------:R-:W-:Y:S02]  /*1660*/  LOP3.LUT R13, RZ, R16, RZ, 0x33, !PT ;  /* 0x00000010ff0d7212 */ /* 0x000fe400078e33ff */
[----:B------:R-:W-:-:S03]  /*1670*/  ISETP.GE.AND P1, PT, R16, R12, PT ;  /* 0x0000000c1000720c */ /* 0x000fc60003f26270 */
[----:B------:R-:W-:-:S05]  /*1680*/  IMAD.IADD R13, R10, 0x1, R13 ;  /* 0x000000010a0d7824 */ /* 0x000fca00078e020d */
[----:B------:R-:W-:Y:S01]  /*1690*/  SEL R13, R16, R13, !P1 ;  /* 0x0000000d100d7207 */ /* 0x000fe20004800000 */
[----:B------:R-:W-:-:S07]  /*16a0*/  @P0 IMAD.IADD R20, R11, 0x1, R14 ;  /* 0x000000010b140824 */ /* 0x000fce00078e020e */
.L_x_23:
[----:B------:R-:W1:Y:S01]  /*16b0*/  LDC.64 R10, c[0x0][0x380] ;  /* 0x0000e000ff0a7b82 */ /* 0x000e620000000a00 */
[----:B------:R-:W-:-:S04]  /*16c0*/  IMAD R13, R20, R12, R13 ;  /* 0x0000000c140d7224 */ /* 0x000fc800078e020d */
[----:B-1----:R-:W-:-:S06]  /*16d0*/  IMAD.WIDE R10, R13, 0x4, R10 ;  /* 0x000000040d0a7825 */ /* 0x002fcc00078e020a */
[----:B------:R1:W5:Y:S02]  /*16e0*/  LDG.E R10, desc[UR10][R10.64] ;  /* 0x0000000a0a0a7981 */ /* 0x000364000c1e1900 */
.L_x_22:
[----:B------:R-:W-:Y:S05]  /*16f0*/  BSYNC.RECONVERGENT B1 ;  /* 0x0000000000017941 */ /* 0x000fea0003800200 */
.L_x_20:
[----:B------:R-:W-:-:S05]  /*1700*/  IADD3 R2, PT, PT, R9, R2, RZ ;  /* 0x0000000209027210 */ /* 0x000fca0007ffe0ff */
[----:B------:R-:W-:-:S05]  /*1710*/  IMAD R2, R8, R2, R19 ;  /* 0x0000000208027224 */ /* 0x000fca00078e0213 */
[----:B------:R-:W-:-:S05]  /*1720*/  LEA R9, R2, UR4, 0x2 ;  /* 0x0000000402097c11 */ /* 0x000fca000f8e10ff */
[----:B-----5:R3:W-:Y:S02]  /*1730*/  STS [R9], R10 ;  /* 0x0000000a09007388 */ /* 0x0207e40000000800 */
.L_x_15:
[----:B------:R-:W-:Y:S05]  /*1740*/  BSYNC.RECONVERGENT B0 ;  /* 0x0000000000007941 */ /* 0x000fea0003800200 */
.L_x_14:
[----:B------:R-:W-:Y:S01]  /*1750*/  BAR.SYNC.DEFER_BLOCKING 0x0 ;  /* 0x0000000000007b1d */ /* 0x000fe20000010000 */
[----:B------:R-:W-:Y:S01]  /*1760*/  ISETP.GE.AND P0, PT, R6, -0x1, PT ;  /* 0xffffffff0600780c */ /* 0x000fe20003f06270 */
[----:B------:R-:W-:-:S12]  /*1770*/  IMAD.MOV.U32 R2, RZ, RZ, RZ ;  /* 0x000000ffff027224 */ /* 0x000fd800078e00ff */
[----:B------:R-:W-:Y:S05]  /*1780*/  @!P0 BRA `(.L_x_24) ;  /* 0x0000000c00d88947 */ /* 0x000fea0003800000 */
[----:B------:R-:W-:Y:S01]  /*1790*/  ISETP.NE.AND P0, PT, R6, 0x3, PT ;  /* 0x000000030600780c */ /* 0x000fe20003f05270 */
[----:B------:R-:W-:-:S12]  /*17a0*/  IMAD.MOV R6, RZ, RZ, -R0 ;  /* 0x000000ffff067224 */ /* 0x000fd800078e0a00 */
[----:B------:R-:W-:Y:S05]  /*17b0*/  @P0 BRA `(.L_x_25) ;  /* 0x0000000400f40947 */ /* 0x000fea0003800000 */
[----:B------:R-:W-:Y:S02]  /*17c0*/  IMAD R4, R8, R5, R4 ;  /* 0x0000000508047224 */ /* 0x000fe400078e0204 */
[----:B-1----:R-:W-:Y:S01]  /*17d0*/  HFMA2 R11, -RZ, RZ, 0, 5.9604644775390625e-08 ;  /* 0x00000001ff0b7431 */ /* 0x002fe200000001ff */
[----:B------:R-:W1:Y:S01]  /*17e0*/  LDCU.64 UR6, c[0x3][URZ] ;  /* 0x00c00000ff0677ac */ /* 0x000e620008000a00 */
[----:B------:R-:W-:Y:S01]  /*17f0*/  IMAD R3, R0, 0x2, R3 ;  /* 0x0000000200037824 */ /* 0x000fe200078e0203 */
[----:B------:R-:W-:Y:S01]  /*1800*/  LEA R4, R4, UR4, 0x2 ;  /* 0x0000000404047c11 */ /* 0x000fe2000f8e10ff */
[----:B------:R-:W4:Y:S03]  /*1810*/  LDCU UR8, c[0x3][0x8] ;  /* 0x00c00100ff0877ac */ /* 0x000f260008000800 */
[----:B------:R-:W-:Y:S01]  /*1820*/  R2UR UR5, R3 ;  /* 0x00000000030572ca */ /* 0x000fe200000e0000 */
[----:B------:R-:W1:Y:S01]  /*1830*/  LDS R2, [R4] ;  /* 0x0000000004027984 */ /* 0x000e620000000800 */
[----:B------:R-:W-:-:S03]  /*1840*/  IMAD R0, R0, -0x2, R11 ;  /* 0xfffffffe00007824 */ /* 0x000fc600078e020b */
[----:B------:R-:W5:Y:S02]  /*1850*/  LDS R5, [R4+0x4] ;  /* 0x0000040004057984 */ /* 0x000f640000000800 */
[----:B------:R-:W-:Y:S02]  /*1860*/  ISETP.NE.AND P0, PT, R0, 0x1, PT ;  /* 0x000000010000780c */ /* 0x000fe40003f05270 */
[----:B---3--:R-:W4:Y:S01]  /*1870*/  LDS R9, [R4+0x8] ;  /* 0x0000080004097984 */ /* 0x008f220000000800 */
[----:B-1----:R-:W-:-:S04]  /*1880*/  FFMA R2, R2, UR6, RZ ;  /* 0x0000000602027c23 */ /* 0x002fc800080000ff */
[----:B-----5:R-:W-:-:S04]  /*1890*/  FFMA R2, R5, UR7, R2 ;  /* 0x0000000705027c23 */ /* 0x020fc80008000002 */
[----:B----4-:R-:W-:Y:S02]  /*18a0*/  FFMA R2, R9, UR8, R2 ;  /* 0x0000000809027c23 */ /* 0x010fe40008000002 */
[----:B------:R-:W-:Y:S05]  /*18b0*/  @!P0 BRA `(.L_x_24) ;  /* 0x0000000c008c8947 */ /* 0x000fea0003800000 */
[----:B------:R-:W-:Y:S01]  /*18c0*/  ISETP.GE.AND P0, PT, R0, 0x1, PT ;  /* 0x000000010000780c */ /* 0x000fe20003f06270 */
[----:B------:R-:W-:Y:S01]  /*18d0*/  USHF.L.U32 UR5, UR5, 0x2, URZ ;  /* 0x0000000205057899 */ /* 0x000fe200080006ff */
[----:B------:R-:W-:-:S05]  /*18e0*/  UMOV UR12, 0x3 ;  /* 0x00000003000c7882 */ /* 0x000fca0000000000 */
[----:B------:R-:W-:-:S05]  /*18f0*/  IMAD.U32 R3, RZ, RZ, UR5 ;  /* 0x00000005ff037e24 */ /* 0x000fca000f8e00ff */
[----:B------:R-:W-:Y:S01]  /*1900*/  IADD3 R4, PT, PT, R3, 0x4, R4 ;  /* 0x0000000403047810 */ /* 0x000fe20007ffe004 */
[----:B------:R-:W-:Y:S06]  /*1910*/  @P0 BRA `(.L_x_26) ;  /* 0x00000004005c0947 */ /* 0x000fec0003800000 */
[----:B------:R-:W-:Y:S02]  /*1920*/  IADD3 R3, PT, PT, -R0, 0x1, RZ ;  /* 0x0000000100037810 */ /* 0x000fe40007ffe1ff */
[----:B------:R-:W-:Y:S02]  /*1930*/  PLOP3.LUT P0, PT, PT, PT, PT, 0x80, 0x8 ;  /* 0x000000000008781c */ /* 0x000fe40003f0f070 */
[----:B------:R-:W-:-:S13]  /*1940*/  ISETP.GT.AND P1, PT, R3, 0x3, PT ;  /* 0x000000030300780c */ /* 0x000fda0003f24270 */
[----:B------:R-:W-:Y:S05]  /*1950*/  @!P1 BRA `(.L_x_27) ;  /* 0x0000000000d09947 */ /* 0x000fea0003800000 */
[----:B------:R-:W-:-:S13]  /*1960*/  PLOP3.LUT P0, PT, PT, PT, PT, 0x8, 0x80 ;  /* 0x000000000080781c */ /* 0x000fda0003f0e170 */
.L_x_28:
[----:B------:R-:W1:Y:S01]  /*1970*/  LDS R3, [R4+-0x4] ;  /* 0xfffffc0004037984 */ /* 0x000e620000000800 */
[----:B------:R-:W-:Y:S01]  /*1980*/  USHF.L.U32 UR6, UR12, 0x2, URZ ;  /* 0x000000020c067899 */ /* 0x000fe200080006ff */
[----:B------:R-:W-:Y:S01]  /*1990*/  IADD3 R5, PT, PT, R4, UR5, RZ ;  /* 0x0000000504057c10 */ /* 0x000fe2000fffe0ff */
[----:B------:R-:W-:Y:S01]  /*19a0*/  UIADD3 UR7, UPT, UPT, UR12, 0x3, URZ ;  /* 0x000000030c077890 */ /* 0x000fe2000fffe0ff */
[----:B------:R-:W3:Y:S01]  /*19b0*/  LDS R6, [R4] ;  /* 0x0000000004067984 */ /* 0x000ee20000000800 */
[----:B------:R-:W-:Y:S01]  /*19c0*/  UIADD3 UR8, UPT, UPT, UR12, 0x6, URZ ;  /* 0x000000060c087890 */ /* 0x000fe2000fffe0ff */
[----:B------:R-:W-:Y:S01]  /*19d0*/  VIADD R0, R0, 0x4 ;  /* 0x0000000400007836 */ /* 0x000fe20000000000 */
[----:B------:R-:W-:Y:S01]  /*19e0*/  USHF.L.U32 UR7, UR7, 0x2, URZ ;  /* 0x0000000207077899 */ /* 0x000fe200080006ff */
[----:B------:R-:W4:Y:S01]  /*19f0*/  LDS R8, [R4+0x4] ;  /* 0x0000040004087984 */ /* 0x000f220000000800 */
[----:B------:R-:W-:Y:S01]  /*1a00*/  VIADD R9, R5, UR5 ;  /* 0x0000000505097c36 */ /* 0x000fe20008000000 */
[----:B------:R-:W-:Y:S01]  /*1a10*/  USHF.L.U32 UR8, UR8, 0x2, URZ ;  /* 0x0000000208087899 */ /* 0x000fe200080006ff */
[----:B------:R-:W-:Y:S01]  /*1a20*/  ISETP.GE.AND P1, PT, R0, -0x2, PT ;  /* 0xfffffffe0000780c */ /* 0x000fe20003f26270 */
[----:B------:R-:W5:Y:S01]  /*1a30*/  LDS R10, [R4+UR5+-0x4] ;  /* 0xfffffc05040a7984 */ /* 0x000f620008000800 */
[----:B------:R-:W1:Y:S03]  /*1a40*/  LDCU UR13, c[0x3][UR6] ;  /* 0x00c00000060d77ac */ /* 0x000e660008000800 */
[----:B------:R-:W5:Y:S01]  /*1a50*/  LDS R12, [R4+UR5] ;  /* 0x00000005040c7984 */ /* 0x000f620008000800 */
[----:B------:R-:W3:Y:S03]  /*1a60*/  LDCU UR14, c[0x3][UR6+0x4] ;  /* 0x00c00080060e77ac */ /* 0x000ee60008000800 */
[----:B0-2---:R0:W2:Y:S01]  /*1a70*/  LDS R14, [R4+UR5+0x4] ;  /* 0x00000405040e7984 */ /* 0x0050a20008000800 */
[----:B------:R-:W4:Y:S03]  /*1a80*/  LDCU UR6, c[0x3][UR6+0x8] ;  /* 0x00c00100060677ac */ /* 0x000f260008000800 */
[----:B------:R-:W2:Y:S01]  /*1a90*/  LDS R16, [R5+UR5+-0x4] ;  /* 0xfffffc0505107984 */ /* 0x000ea20008000800 */
[----:B------:R-:W5:Y:S03]  /*1aa0*/  LDCU UR15, c[0x3][UR7] ;  /* 0x00c00000070f77ac */ /* 0x000f660008000800 */
[----:B------:R-:W2:Y:S01]  /*1ab0*/  LDS R20, [R5+UR5] ;  /* 0x0000000505147984 */ /* 0x000ea20008000800 */
[----:B------:R-:W5:Y:S01]  /*1ac0*/  LDCU UR16, c[0x3][UR7+0x4] ;  /* 0x00c00080071077ac */ /* 0x000f620008000800 */
[----:B0-----:R-:W-:-:S02]  /*1ad0*/  IADD3 R4, PT, PT, R9, UR5, RZ ;  /* 0x0000000509047c10 */ /* 0x001fc4000fffe0ff */
[----:B------:R-:W0:Y:S01]  /*1ae0*/  LDS R22, [R5+UR5+0x4] ;  /* 0x0000040505167984 */ /* 0x000e220008000800 */
[----:B------:R-:W-:Y:S01]  /*1af0*/  UIADD3 UR9, UPT, UPT, UR12, 0x9, URZ ;  /* 0x000000090c097890 */ /* 0x000fe2000fffe0ff */
[----:B------:R-:W2:Y:S02]  /*1b00*/  LDCU UR7, c[0x3][UR7+0x8] ;  /* 0x00c00100070777ac */ /* 0x000ea40008000800 */
[----:B------:R-:W0:Y:S01]  /*1b10*/  LDS R24, [R9+UR5+-0x4] ;  /* 0xfffffc0509187984 */ /* 0x000e220008000800 */
[----:B------:R-:W-:Y:S01]  /*1b20*/  VIADD R4, R4, UR5 ;  /* 0x0000000504047c36 */ /* 0x000fe20008000000 */
[----:B------:R-:W-:Y:S01]  /*1b30*/  USHF.L.U32 UR9, UR9, 0x2, URZ ;  /* 0x0000000209097899 */ /* 0x000fe200080006ff */
[----:B-1----:R-:W-:Y:S01]  /*1b40*/  FFMA R3, R3, UR13, R2 ;  /* 0x0000000d03037c23 */ /* 0x002fe20008000002 */
[----:B------:R-:W-:Y:S01]  /*1b50*/  LDS R11, [R9+UR5+0x4] ;  /* 0x00000405090b7984 */ /* 0x000fe20008000800 */
[----:B------:R-:W1:Y:S02]  /*1b60*/  LDCU UR13, c[0x3][UR8] ;  /* 0x00c00000080d77ac */ /* 0x000e640008000800 */
[----:B---3--:R-:W-:Y:S01]  /*1b70*/  FFMA R3, R6, UR14, R3 ;  /* 0x0000000e06037c23 */ /* 0x008fe20008000003 */
[----:B------:R-:W3:Y:S01]  /*1b80*/  LDS R2, [R9+UR5] ;  /* 0x0000000509027984 */ /* 0x000ee20008000800 */
[----:B------:R-:W-:-:S02]  /*1b90*/  UIADD3 UR12, UPT, UPT, UR12, 0xc, URZ ;  /* 0x0000000c0c0c7890 */ /* 0x000fc4000fffe0ff */
[----:B----4-:R-:W-:Y:S01]  /*1ba0*/  FFMA R3, R8, UR6, R3 ;  /* 0x0000000608037c23 */ /* 0x010fe20008000003 */
[----:B------:R-:W4:Y:S03]  /*1bb0*/  LDCU UR6, c[0x3][UR8+0x4] ;  /* 0x00c00080080677ac */ /* 0x000f260008000800 */
[----:B-----5:R-:W-:Y:S01]  /*1bc0*/  FFMA R3, R10, UR15, R3 ;  /* 0x0000000f0a037c23 */ /* 0x020fe20008000003 */
[----:B------:R-:W0:Y:S03]  /*1bd0*/  LDCU UR8, c[0x3][UR8+0x8] ;  /* 0x00c00100080877ac */ /* 0x000e260008000800 */
[----:B------:R-:W-:Y:S01]  /*1be0*/  FFMA R3, R12, UR16, R3 ;  /* 0x000000100c037c23 */ /* 0x000fe20008000003 */
[----:B------:R-:W5:Y:S03]  /*1bf0*/  LDCU UR14, c[0x3][UR9] ;  /* 0x00c00000090e77ac */ /* 0x000f660008000800 */
[----:B--2---:R-:W-:Y:S01]  /*1c00*/  FFMA R3, R14, UR7, R3 ;  /* 0x000000070e037c23 */ /* 0x004fe20008000003 */
[----:B------:R-:W3:Y:S03]  /*1c10*/  LDCU UR7, c[0x3][UR9+0x4] ;  /* 0x00c00080090777ac */ /* 0x000ee60008000800 */
[----:B-1----:R-:W-:Y:S01]  /*1c20*/  FFMA R3, R16, UR13, R3 ;  /* 0x0000000d10037c23 */ /* 0x002fe20008000003 */
[----:B------:R-:W1:Y:S03]  /*1c30*/  LDCU UR9, c[0x3][UR9+0x8] ;  /* 0x00c00100090977ac */ /* 0x000e660008000800 */
[----:B----4-:R-:W-:-:S04]  /*1c40*/  FFMA R3, R20, UR6, R3 ;  /* 0x0000000614037c23 */ /* 0x010fc80008000003 */
[----:B0-----:R-:W-:-:S04]  /*1c50*/  FFMA R3, R22, UR8, R3 ;  /* 0x0000000816037c23 */ /* 0x001fc80008000003 */
[----:B-----5:R-:W-:-:S04]  /*1c60*/  FFMA R3, R24, UR14, R3 ;  /* 0x0000000e18037c23 */ /* 0x020fc80008000003 */
[----:B---3--:R-:W-:-:S04]  /*1c70*/  FFMA R2, R2, UR7, R3 ;  /* 0x0000000702027c23 */ /* 0x008fc80008000003 */
[----:B-1----:R-:W-:Y:S01]  /*1c80*/  FFMA R2, R11, UR9, R2 ;  /* 0x000000090b027c23 */ /* 0x002fe20008000002 */
[----:B------:R-:W-:Y:S06]  /*1c90*/  @!P1 BRA `(.L_x_28) ;  /* 0xfffffffc00349947 */ /* 0x000fec000383ffff */
.L_x_27:
[----:B------:R-:W-:-:S04]  /*1ca0*/  IADD3 R3, PT, PT, -R0, 0x1, RZ ;  /* 0x0000000100037810 */ /* 0x000fc80007ffe1ff */
[----:B------:R-:W-:-:S13]  /*1cb0*/  ISETP.GT.AND P1, PT, R3, 0x1, PT ;  /* 0x000000010300780c */ /* 0x000fda0003f24270 */
[----:B------:R-:W-:Y:S05]  /*1cc0*/  @!P1 BRA `(.L_x_29) ;  /* 0x0000000000689947 */ /* 0x000fea0003800000 */
[----:B------:R-:W1:Y:S01]  /*1cd0*/  LDS R3, [R4+-0x4] ;  /* 0xfffffc0004037984 */ /* 0x000e620000000800 */
[----:B------:R-:W-:Y:S01]  /*1ce0*/  USHF.L.U32 UR6, UR12, 0x2, URZ ;  /* 0x000000020c067899 */ /* 0x000fe200080006ff */
[----:B------:R-:W-:Y:S01]  /*1cf0*/  PLOP3.LUT P0, PT, PT, PT, PT, 0x8, 0x80 ;  /* 0x000000000080781c */ /* 0x000fe20003f0e170 */
[----:B------:R-:W-:Y:S01]  /*1d00*/  UIADD3 UR7, UPT, UPT, UR12, 0x3, URZ ;  /* 0x000000030c077890 */ /* 0x000fe2000fffe0ff */
[----:B------:R-:W3:Y:S01]  /*1d10*/  LDS R6, [R4] ;  /* 0x0000000004067984 */ /* 0x000ee20000000800 */
[----:B------:R-:W-:Y:S01]  /*1d20*/  IADD3 R0, PT, PT, R0, 0x2, RZ ;  /* 0x0000000200007810 */ /* 0x000fe20007ffe0ff */
[----:B------:R-:W-:Y:S02]  /*1d30*/  UIADD3 UR12, UPT, UPT, UR12, 0x6, URZ ;  /* 0x000000060c0c7890 */ /* 0x000fe4000fffe0ff */
[----:B------:R-:W4:Y:S01]  /*1d40*/  LDS R8, [R4+0x4] ;  /* 0x0000040004087984 */ /* 0x000f220000000800 */
[----:B------:R-:W-:-:S03]  /*1d50*/  USHF.L.U32 UR7, UR7, 0x2, URZ ;  /* 0x0000000207077899 */ /* 0x000fc600080006ff */
[----:B------:R-:W5:Y:S01]  /*1d60*/  LDS R10, [R4+UR5+-0x4] ;  /* 0xfffffc05040a7984 */ /* 0x000f620008000800 */
[----:B------:R-:W1:Y:S03]  /*1d70*/  LDCU UR8, c[0x3][UR6] ;  /* 0x00c00000060877ac */ /* 0x000e660008000800 */
[----:B------:R-:W5:Y:S01]  /*1d80*/  LDS R12, [R4+UR5] ;  /* 0x00000005040c7984 */ /* 0x000f620008000800 */
[----:B------:R-:W3:Y:S03]  /*1d90*/  LDCU UR9, c[0x3][UR6+0x4] ;  /* 0x00c00080060977ac */ /* 0x000ee60008000800 */
[----:B0-2---:R0:W2:Y:S01]  /*1da0*/  LDS R14, [R4+UR5+0x4] ;  /* 0x00000405040e7984 */ /* 0x0050a20008000800 */
[----:B------:R-:W4:Y:S01]  /*1db0*/  LDCU UR6, c[0x3][UR6+0x8] ;  /* 0x00c00100060677ac */ /* 0x000f220008000800 */
[----:B------:R-:W5:Y:S01]  /*1dc0*/  LDCU UR13, c[0x3][UR7] ;  /* 0x00c00000070d77ac */ /* 0x000f620008000800 */
[----:B0-----:R-:W-:Y:S01]  /*1dd0*/  VIADD R4, R4, UR5 ;  /* 0x0000000504047c36 */ /* 0x001fe20008000000 */
[----:B------:R-:W0:Y:S03]  /*1de0*/  LDCU UR14, c[0x3][UR7+0x4] ;  /* 0x00c00080070e77ac */ /* 0x000e260008000800 */
[----:B------:R-:W-:Y:S01]  /*1df0*/  VIADD R4, R4, UR5 ;  /* 0x0000000504047c36 */ /* 0x000fe20008000000 */
[----:B------:R-:W2:Y:S01]  /*1e00*/  LDCU UR7, c[0x3][UR7+0x8] ;  /* 0x00c00100070777ac */ /* 0x000ea20008000800 */
[----:B-1----:R-:W-:-:S04]  /*1e10*/  FFMA R3, R3, UR8, R2 ;  /* 0x0000000803037c23 */ /* 0x002fc80008000002 */
[----:B---3--:R-:W-:-:S04]  /*1e20*/  FFMA R3, R6, UR9, R3 ;  /* 0x0000000906037c23 */ /* 0x008fc80008000003 */
[----:B----4-:R-:W-:-:S04]  /*1e30*/  FFMA R3, R8, UR6, R3 ;  /* 0x0000000608037c23 */ /* 0x010fc80008000003 */
[----:B-----5:R-:W-:-:S04]  /*1e40*/  FFMA R3, R10, UR13, R3 ;  /* 0x0000000d0a037c23 */ /* 0x020fc80008000003 */
[----:B0-----:R-:W-:-:S04]  /*1e50*/  FFMA R3, R12, UR14, R3 ;  /* 0x0000000e0c037c23 */ /* 0x001fc80008000003 */
[----:B--2---:R-:W-:-:S07]  /*1e60*/  FFMA R2, R14, UR7, R3 ;  /* 0x000000070e027c23 */ /* 0x004fce0008000003 */
.L_x_29:
[----:B------:R-:W-:-:S13]  /*1e70*/  ISETP.EQ.AND P1, PT, R0, 0x1, PT ;  /* 0x000000010000780c */ /* 0x000fda0003f22270 */
[----:B------:R-:W-:Y:S05]  /*1e80*/  @!P0 BRA P1, `(.L_x_24) ;  /* 0x0000000800188947 */ /* 0x000fea0000800000 */
.L_x_26:
[----:B------:R-:W1:Y:S01]  /*1e90*/  LDS R3, [R4+-0x4] ;  /* 0xfffffc0004037984 */ /* 0x000e620000000800 */
[----:B------:R-:W-:Y:S01]  /*1ea0*/  USHF.L.U32 UR6, UR12, 0x2, URZ ;  /* 0x000000020c067899 */ /* 0x000fe200080006ff */
[----:B------:R-:W-:Y:S01]  /*1eb0*/  VIADD R0, R0, 0x1 ;  /* 0x0000000100007836 */ /* 0x000fe20000000000 */
[----:B------:R-:W-:Y:S01]  /*1ec0*/  UIADD3 UR12, UPT, UPT, UR12, 0x3, URZ ;  /* 0x000000030c0c7890 */ /* 0x000fe2000fffe0ff */
[----:B------:R-:W3:Y:S03]  /*1ed0*/  LDS R6, [R4] ;  /* 0x0000000004067984 */ /* 0x000ee60000000800 */
[----:B------:R-:W-:Y:S01]  /*1ee0*/  ISETP.NE.AND P0, PT, R0, 0x1, PT ;  /* 0x000000010000780c */ /* 0x000fe20003f05270 */
[----:B------:R4:W5:Y:S05]  /*1ef0*/  LDS R8, [R4+0x4] ;  /* 0x0000040004087984 */ /* 0x00096a0000000800 */
[----:B------:R-:W1:Y:S01]  /*1f00*/  LDCU UR7, c[0x3][UR6] ;  /* 0x00c00000060777ac */ /* 0x000e620008000800 */
[----:B----4-:R-:W-:Y:S01]  /*1f10*/  IADD3 R4, PT, PT, R4, UR5, RZ ;  /* 0x0000000504047c10 */ /* 0x010fe2000fffe0ff */
[----:B------:R-:W3:Y:S01]  /*1f20*/  LDCU UR8, c[0x3][UR6+0x4] ;  /* 0x00c00080060877ac */ /* 0x000ee20008000800 */
[----:B------:R-:W5:Y:S01]  /*1f30*/  LDCU UR6, c[0x3][UR6+0x8] ;  /* 0x00c00100060677ac */ /* 0x000f620008000800 */
[----:B-1----:R-:W-:-:S04]  /*1f40*/  FFMA R3, R3, UR7, R2 ;  /* 0x0000000703037c23 */ /* 0x002fc80008000002 */
[----:B---3--:R-:W-:-:S04]  /*1f50*/  FFMA R3, R6, UR8, R3 ;  /* 0x0000000806037c23 */ /* 0x008fc80008000003 */
[----:B-----5:R-:W-:Y:S01]  /*1f60*/  FFMA R2, R8, UR6, R3 ;  /* 0x0000000608027c23 */ /* 0x020fe20008000003 */
[----:B------:R-:W-:Y:S06]  /*1f70*/  @P0 BRA `(.L_x_26) ;  /* 0xfffffffc00c40947 */ /* 0x000fec000383ffff */
[----:B------:R-:W-:Y:S05]  /*1f80*/  BRA `(.L_x_24) ;  /* 0x0000000400d87947 */ /* 0x000fea0003800000 */
.L_x_25:
[----:B------:R-:W-:Y:S01]  /*1f90*/  IABS R3, R0 ;  /* 0x0000000000037213 */ /* 0x000fe20000000000 */
[----:B------:R-:W-:Y:S01]  /*1fa0*/  HFMA2 R2, -RZ, RZ, 0, 0 ;  /* 0x00000000ff027431 */ /* 0x000fe200000001ff */
[----:B------:R-:W-:Y:S01]  /*1fb0*/  LEA R4, R4, UR4, 0x2 ;  /* 0x0000000404047c11 */ /* 0x000fe2000f8e10ff */
[----:B---3--:R-:W-:Y:S02]  /*1fc0*/  IMAD.MOV.U32 R9, RZ, RZ, R6 ;  /* 0x000000ffff097224 */ /* 0x008fe400078e0006 */
[----:B------:R-:W-:Y:S02]  /*1fd0*/  IMAD.IADD R3, R0, 0x1, R3 ;  /* 0x0000000100037824 */ /* 0x000fe400078e0203 */
[----:B------:R-:W-:Y:S02]  /*1fe0*/  VIADD R4, R4, 0x10 ;  /* 0x0000001004047836 */ /* 0x000fe40000000000 */
[----:B------:R-:W-:-:S05]  /*1ff0*/  VIADD R10, R3, 0x1 ;  /* 0x00000001030a7836 */ /* 0x000fca0000000000 */
[C---:B-1----:R-:W-:Y:S02]  /*2000*/  LOP3.LUT R11, R10.reuse, 0xfffffff8, RZ, 0xc0, !PT ;  /* 0xfffffff80a0b7812 */ /* 0x042fe400078ec0ff */
[----:B------:R-:W-:Y:S02]  /*2010*/  LOP3.LUT R10, R10, 0x7, RZ, 0xc0, !PT ;  /* 0x000000070a0a7812 */ /* 0x000fe400078ec0ff */
[----:B------:R-:W-:-:S07]  /*2020*/  IADD3 R11, PT, PT, -R11, RZ, RZ ;  /* 0x000000ff0b0b7210 */ /* 0x000fce0007ffe1ff */
.L_x_34:
[----:B0-2---:R-:W0:Y:S01]  /*2030*/  LDC R15, c[0x0][0x3a0] ;  /* 0x0000e800ff0f7b82 */ /* 0x005e220000000800 */
[----:B------:R-:W-:Y:S01]  /*2040*/  ISETP.GE.U32.AND P1, PT, R3, 0x7, PT ;  /* 0x000000070300780c */ /* 0x000fe20003f26070 */
[----:B------:R-:W-:Y:S01]  /*2050*/  IMAD.MOV.U32 R16, RZ, RZ, R6 ;  /* 0x000000ffff107224 */ /* 0x000fe200078e0006 */
[----:B------:R-:W-:Y:S02]  /*2060*/  IABS R12, R0 ;  /* 0x00000000000c7213 */ /* 0x000fe40000000000 */
[----:B------:R-:W-:Y:S02]  /*2070*/  ISETP.NE.AND P2, PT, R10, RZ, PT ;  /* 0x000000ff0a00720c */ /* 0x000fe40003f45270 */
[C---:B------:R-:W-:Y:S01]  /*2080*/  ISETP.NE.AND P0, PT, R9.reuse, R12, PT ;  /* 0x0000000c0900720c */ /* 0x040fe20003f05270 */
[----:B------:R-:W-:Y:S01]  /*2090*/  IMAD.IADD R12, R0, 0x1, R9 ;  /* 0x00000001000c7824 */ /* 0x000fe200078e0209 */
[----:B------:R-:W-:-:S03]  /*20a0*/  IADD3 R9, PT, PT, R9, 0x1, RZ ;  /* 0x0000000109097810 */ /* 0x000fc60007ffe0ff */
[C---:B------:R-:W-:Y:S02]  /*20b0*/  IMAD.IADD R21, R12.reuse, 0x1, R5 ;  /* 0x000000010c157824 */ /* 0x040fe400078e0205 */
[----:B0-----:R-:W-:Y:S01]  /*20c0*/  IMAD R15, R12, R15, RZ ;  /* 0x0000000f0c0f7224 */ /* 0x001fe200078e02ff */
[----:B------:R-:W-:Y:S06]  /*20d0*/  @!P1 BRA `(.L_x_30) ;  /* 0x0000000000949947 */ /* 0x000fec0003800000 */
[----:B------:R-:W-:Y:S01]  /*20e0*/  IMAD R13, R8, R21, RZ ;  /* 0x00000015080d7224 */ /* 0x000fe200078e02ff */
[----:B------:R-:W-:Y:S01]  /*20f0*/  MOV R14, R11 ;  /* 0x0000000b000e7202 */ /* 0x000fe20000000f00 */
[----:B------:R-:W-:Y:S02]  /*2100*/  IMAD.MOV.U32 R17, RZ, RZ, R15 ;  /* 0x000000ffff117224 */ /* 0x000fe400078e000f */
[----:B------:R-:W-:Y:S02]  /*2110*/  IMAD.MOV.U32 R16, RZ, RZ, R6 ;  /* 0x000000ffff107224 */ /* 0x000fe400078e0006 */
[----:B------:R-:W-:-:S07]  /*2120*/  IMAD R20, R13, 0x4, R4 ;  /* 0x000000040d147824 */ /* 0x000fce00078e0204 */
.L_x_31:
[----:B------:R-:W0:Y:S01]  /*2130*/  LDC.64 R12, c[0x0][0x390] ;  /* 0x0000e400ff0c7b82 */ /* 0x000e220000000a00 */
[----:B------:R-:W1:Y:S01]  /*2140*/  LDS R24, [R20+-0x10] ;  /* 0xfffff00014187984 */ /* 0x000e620000000800 */
[----:B0-----:R-:W-:-:S05]  /*2150*/  IMAD.WIDE R12, R17, 0x4, R12 ;  /* 0x00000004110c7825 */ /* 0x001fca00078e020c */
[----:B------:R-:W1:Y:S04]  /*2160*/  LDG.E R23, desc[UR10][R12.64] ;  /* 0x0000000a0c177981 */ /* 0x000e68000c1e1900 */
[----:B------:R-:W2:Y:S04]  /*2170*/  LDG.E R26, desc[UR10][R12.64+0x4] ;  /* 0x0000040a0c1a7981 */ /* 0x000ea8000c1e1900 */
[----:B------:R-:W3:Y:S01]  /*2180*/  LDG.E R22, desc[UR10][R12.64+0x8] ;  /* 0x0000080a0c167981 */ /* 0x000ee2000c1e1900 */
[----:B-1----:R-:W-:-:S03]  /*2190*/  FFMA R23, R23, R24, R2 ;  /* 0x0000001817177223 */ /* 0x002fc60000000002 */
[----:B------:R-:W2:Y:S04]  /*21a0*/  LDS R24, [R20+-0xc] ;  /* 0xfffff40014187984 */ /* 0x000ea80000000800 */
[----:B------:R-:W4:Y:S01]  /*21b0*/  LDG.E R2, desc[UR10][R12.64+0xc] ;  /* 0x00000c0a0c027981 */ /* 0x000f22000c1e1900 */
[----:B--2---:R-:W-:-:S03]  /*21c0*/  FFMA R25, R26, R24, R23 ;  /* 0x000000181a197223 */ /* 0x004fc60000000017 */
[----:B------:R-:W3:Y:S04]  /*21d0*/  LDS R26, [R20+-0x8] ;  /* 0xfffff800141a7984 */ /* 0x000ee80000000800 */
[----:B------:R-:W2:Y:S04]  /*21e0*/  LDG.E R24, desc[UR10][R12.64+0x10] ;  /* 0x0000100a0c187981 */ /* 0x000ea8000c1e1900 */
[----:B------:R-:W5:Y:S01]  /*21f0*/  LDG.E R23, desc[UR10][R12.64+0x14] ;  /* 0x0000140a0c177981 */ /* 0x000f62000c1e1900 */
[----:B---3--:R-:W-:-:S03]  /*2200*/  FFMA R27, R22, R26, R25 ;  /* 0x0000001a161b7223 */ /* 0x008fc60000000019 */
[----:B------:R-:W3:Y:S04]  /*2210*/  LDG.E R22, desc[UR10][R12.64+0x18] ;  /* 0x0000180a0c167981 */ /* 0x000ee8000c1e1900 */
[----:B------:R-:W3:Y:S01]  /*2220*/  LDG.E R25, desc[UR10][R12.64+0x1c] ;  /* 0x00001c0a0c197981 */ /* 0x000ee2000c1e1900 */
[----:B------:R-:W-:Y:S01]  /*2230*/  IADD3 R14, PT, PT, R14, 0x8, RZ ;  /* 0x000000080e0e7810 */ /* 0x000fe20007ffe0ff */
[----:B------:R-:W-:Y:S01]  /*2240*/  VIADD R16, R16, 0x8 ;  /* 0x0000000810107836 */ /* 0x000fe20000000000 */
[----:B------:R-:W-:Y:S01]  /*2250*/  IADD3 R17, PT, PT, R17, 0x8, RZ ;  /* 0x0000000811117810 */ /* 0x000fe20007ffe0ff */
[----:B------:R-:W4:Y:S01]  /*2260*/  LDS R26, [R20+-0x4] ;  /* 0xfffffc00141a7984 */ /* 0x000f220000000800 */
[----:B------:R-:W-:Y:S01]  /*2270*/  ISETP.NE.AND P1, PT, R14, RZ, PT ;  /* 0x000000ff0e00720c */ /* 0x000fe20003f25270 */
[----:B----4-:R-:W-:-:S02]  /*2280*/  FFMA R27, R2, R26, R27 ;  /* 0x0000001a021b7223 */ /* 0x010fc4000000001b */
[----:B------:R-:W2:Y:S04]  /*2290*/  LDS R2, [R20] ;  /* 0x0000000014027984 */ /* 0x000ea80000000800 */
[----:B------:R-:W5:Y:S01]  /*22a0*/  LDS R26, [R20+0x4] ;  /* 0x00000400141a7984 */ /* 0x000f620000000800 */
[----:B--2---:R-:W-:-:S03]  /*22b0*/  FFMA R2, R24, R2, R27 ;  /* 0x0000000218027223 */ /* 0x004fc6000000001b */
[----:B------:R-:W3:Y:S01]  /*22c0*/  LDS R24, [R20+0x8] ;  /* 0x0000080014187984 */ /* 0x000ee20000000800 */
[----:B-----5:R-:W-:-:S03]  /*22d0*/  FFMA R23, R23, R26, R2 ;  /* 0x0000001a17177223 */ /* 0x020fc60000000002 */
[----:B------:R0:W1:Y:S02]  /*22e0*/  LDS R27, [R20+0xc] ;  /* 0x00000c00141b7984 */ /* 0x0000640000000800 */
[----:B0-----:R-:W-:Y:S02]  /*22f0*/  VIADD R20, R20, 0x20 ;  /* 0x0000002014147836 */ /* 0x001fe40000000000 */
[----:B---3--:R-:W-:-:S04]  /*2300*/  FFMA R22, R22, R24, R23 ;  /* 0x0000001816167223 */ /* 0x008fc80000000017 */
[----:B-1----:R-:W-:Y:S01]  /*2310*/  FFMA R2, R25, R27, R22 ;  /* 0x0000001b19027223 */ /* 0x002fe20000000016 */
[----:B------:R-:W-:Y:S06]  /*2320*/  @P1 BRA `(.L_x_31) ;  /* 0xfffffffc00801947 */ /* 0x000fec000383ffff */
.L_x_30:
[----:B------:R-:W-:Y:S02]  /*2330*/  IMAD R17, R8, R21, R19 ;  /* 0x0000001508117224 */ /* 0x000fe400078e0213 */
[----:B------:R-:W-:Y:S01]  /*2340*/  IMAD.IADD R21, R0, 0x1, R15 ;  /* 0x0000000100157824 */ /* 0x000fe200078e020f */
[----:B------:R-:W-:Y:S06]  /*2350*/  @!P2 BRA `(.L_x_32) ;  /* 0x0000000000e0a947 */ /* 0x000fec0003800000 */
[----:B------:R-:W-:-:S05]  /*2360*/  VIADD R12, R10, 0xffffffff ;  /* 0xffffffff0a0c7836 */ /* 0x000fca0000000000 */
[----:B------:R-:W-:-:S13]  /*2370*/  ISETP.GE.U32.AND P1, PT, R12, 0x3, PT ;  /* 0x000000030c00780c */ /* 0x000fda0003f26070 */
[----:B------:R-:W-:Y:S05]  /*2380*/  @!P1 BRA `(.L_x_33) ;  /* 0x0000000000549947 */ /* 0x000fea0003800000 */
[----:B------:R-:W0:Y:S01]  /*2390*/  LDC.64 R12, c[0x0][0x390] ;  /* 0x0000e400ff0c7b82 */ /* 0x000e220000000a00 */
[----:B------:R-:W-:-:S05]  /*23a0*/  IADD3 R15, PT, PT, R21, R16, RZ ;  /* 0x00000010150f7210 */ /* 0x000fca0007ffe0ff */
[----:B0-----:R-:W-:-:S05]  /*23b0*/  IMAD.WIDE R12, R15, 0x4, R12 ;  /* 0x000000040f0c7825 */ /* 0x001fca00078e020c */
[----:B------:R-:W2:Y:S04]  /*23c0*/  LDG.E R15, desc[UR10][R12.64] ;  /* 0x0000000a0c0f7981 */ /* 0x000ea8000c1e1900 */
[----:B------:R-:W3:Y:S04]  /*23d0*/  LDG.E R24, desc[UR10][R12.64+0x4] ;  /* 0x0000040a0c187981 */ /* 0x000ee8000c1e1900 */
[----:B------:R-:W4:Y:S04]  /*23e0*/  LDG.E R14, desc[UR10][R12.64+0x8] ;  /* 0x0000080a0c0e7981 */ /* 0x000f28000c1e1900 */
[----:B------:R-:W5:Y:S01]  /*23f0*/  LDG.E R27, desc[UR10][R12.64+0xc] ;  /* 0x00000c0a0c1b7981 */ /* 0x000f62000c1e1900 */
[----:B------:R-:W0:Y:S01]  /*2400*/  S2UR UR6, SR_CgaCtaId ;  /* 0x00000000000679c3 */ /* 0x000e220000008800 */
[----:B------:R-:W-:Y:S01]  /*2410*/  UMOV UR5, 0x400 ;  /* 0x0000040000057882 */ /* 0x000fe20000000000 */
[----:B------:R-:W-:-:S02]  /*2420*/  IMAD.IADD R20, R17, 0x1, R16 ;  /* 0x0000000111147824 */ /* 0x000fc400078e0210 */
[----:B------:R-:W-:Y:S01]  /*2430*/  VIADD R16, R16, 0x4 ;  /* 0x0000000410107836 */ /* 0x000fe20000000000 */
[----:B0-----:R-:W-:-:S06]  /*2440*/  ULEA UR5, UR6, UR5, 0x18 ;  /* 0x0000000506057291 */ /* 0x001fcc000f8ec0ff */
[----:B------:R-:W-:-:S05]  /*2450*/  LEA R20, R20, UR5, 0x2 ;  /* 0x0000000514147c11 */ /* 0x000fca000f8e10ff */
[----:B------:R-:W2:Y:S04]  /*2460*/  LDS R22, [R20] ;  /* 0x0000000014167984 */ /* 0x000ea80000000800 */
[----:B------:R-:W3:Y:S04]  /*2470*/  LDS R23, [R20+0x4] ;  /* 0x0000040014177984 */ /* 0x000ee80000000800 */
[----:B------:R-:W4:Y:S04]  /*2480*/  LDS R25, [R20+0x8] ;  /* 0x0000080014197984 */ /* 0x000f280000000800 */
[----:B------:R-:W5:Y:S01]  /*2490*/  LDS R26, [R20+0xc] ;  /* 0x00000c00141a7984 */ /* 0x000f620000000800 */
[----:B--2---:R-:W-:-:S04]  /*24a0*/  FFMA R15, R15, R22, R2 ;  /* 0x000000160f0f7223 */ /* 0x004fc80000000002 */
[----:B---3--:R-:W-:-:S04]  /*24b0*/  FFMA R15, R24, R23, R15 ;  /* 0x00000017180f7223 */ /* 0x008fc8000000000f */
[----:B----4-:R-:W-:-:S04]  /*24c0*/  FFMA R14, R14, R25, R15 ;  /* 0x000000190e0e7223 */ /* 0x010fc8000000000f */
[----:B-----5:R-:W-:-:S07]  /*24d0*/  FFMA R2, R27, R26, R14 ;  /* 0x0000001a1b027223 */ /* 0x020fce000000000e */
.L_x_33:
[----:B------:R-:W-:-:S04]  /*24e0*/  IADD3 R12, PT, PT, R3, 0x1, RZ ;  /* 0x00000001030c7810 */ /* 0x000fc80007ffe0ff */
[----:B------:R-:W-:-:S13]  /*24f0*/  LOP3.LUT P1, R12, R12, 0x3, RZ, 0xc0, !PT ;  /* 0x000000030c0c7812 */ /* 0x000fda000782c0ff */
[----:B------:R-:W-:Y:S05]  /*2500*/  @!P1 BRA `(.L_x_32) ;  /* 0x0000000000749947 */ /* 0x000fea0003800000 */
[----:B------:R-:W-:Y:S02]  /*2510*/  ISETP.NE.AND P1, PT, R12, 0x1, PT ;  /* 0x000000010c00780c */ /* 0x000fe40003f25270 */
[----:B------:R-:W-:-:S04]  /*2520*/  LOP3.LUT R12, R3, 0x1, RZ, 0xc0, !PT ;  /* 0x00000001030c7812 */ /* 0x000fc800078ec0ff */
[----:B------:R-:W-:-:S07]  /*2530*/  ISETP.NE.U32.AND P2, PT, R12, 0x1, PT ;  /* 0x000000010c00780c */ /* 0x000fce0003f45070 */
[----:B------:R-:W0:Y:S01]  /*2540*/  @P1 LDC.64 R14, c[0x0][0x390] ;  /* 0x0000e400ff0e1b82 */ /* 0x000e220000000a00 */
[--C-:B------:R-:W-:Y:S02]  /*2550*/  @P1 IMAD.IADD R23, R21, 0x1, R16.reuse ;  /* 0x0000000115171824 */ /* 0x100fe400078e0210 */
[----:B------:R-:W-:Y:S01]  /*2560*/  @P1 IMAD.IADD R20, R17, 0x1, R16 ;  /* 0x0000000111141824 */ /* 0x000fe200078e0210 */
[----:B------:R-:W-:-:S04]  /*2570*/  @P1 IADD3 R16, PT, PT, R16, 0x2, RZ ;  /* 0x0000000210101810 */ /* 0x000fc80007ffe0ff */
[----:B------:R-:W1:Y:S01]  /*2580*/  @P2 LDC.64 R12, c[0x0][0x390] ;  /* 0x0000e400ff0c2b82 */ /* 0x000e620000000a00 */
[----:B0-----:R-:W-:-:S04]  /*2590*/  @P1 IMAD.WIDE R14, R23, 0x4, R14 ;  /* 0x00000004170e1825 */ /* 0x001fc800078e020e */
[----:B------:R-:W-:Y:S01]  /*25a0*/  @P2 IMAD.IADD R23, R21, 0x1, R16 ;  /* 0x0000000115172824 */ /* 0x000fe200078e0210 */
[----:B------:R-:W2:Y:S04]  /*25b0*/  @P1 LDG.E R22, desc[UR10][R14.64+0x4] ;  /* 0x0000040a0e161981 */ /* 0x000ea8000c1e1900 */
[----:B------:R-:W3:Y:S01]  /*25c0*/  @P1 LDG.E R21, desc[UR10][R14.64] ;  /* 0x0000000a0e151981 */ /* 0x000ee2000c1e1900 */
[----:B-1----:R-:W-:-:S06]  /*25d0*/  @P2 IMAD.WIDE R12, R23, 0x4, R12 ;  /* 0x00000004170c2825 */ /* 0x002fcc00078e020c */
[----:B------:R0:W4:Y:S01]  /*25e0*/  @P2 LDG.E R13, desc[UR10][R12.64] ;  /* 0x0000000a0c0d2981 */ /* 0x000122000c1e1900 */
[----:B------:R-:W1:Y:S01]  /*25f0*/  @P1 S2R R24, SR_CgaCtaId ;  /* 0x0000000000181919 */ /* 0x000e620000008800 */
[----:B------:R-:W5:Y:S01]  /*2600*/  @P2 S2R R26, SR_CgaCtaId ;  /* 0x00000000001a2919 */ /* 0x000f620000008800 */
[----:B------:R-:W-:Y:S02]  /*2610*/  @P1 MOV R23, 0x400 ;  /* 0x0000040000171802 */ /* 0x000fe40000000f00 */
[----:B------:R-:W-:Y:S02]  /*2620*/  @P2 IADD3 R17, PT, PT, R17, R16, RZ ;  /* 0x0000001011112210 */ /* 0x000fe40007ffe0ff */
[----:B-1----:R-:W-:-:S05]  /*2630*/  @P1 LEA R23, R24, R23, 0x18 ;  /* 0x0000001718171211 */ /* 0x002fca00078ec0ff */
[----:B------:R-:W-:Y:S01]  /*2640*/  @P1 IMAD R20, R20, 0x4, R23 ;  /* 0x0000000414141824 */ /* 0x000fe200078e0217 */
[----:B------:R-:W-:-:S04]  /*2650*/  @P2 MOV R23, 0x400 ;  /* 0x0000040000172802 */ /* 0x000fc80000000f00 */
[----:B-----5:R-:W-:Y:S01]  /*2660*/  @P2 LEA R26, R26, R23, 0x18 ;  /* 0x000000171a1a2211 */ /* 0x020fe200078ec0ff */
[----:B------:R-:W3:Y:S04]  /*2670*/  @P1 LDS R16, [R20] ;  /* 0x0000000014101984 */ /* 0x000ee80000000800 */
[----:B------:R-:W-:Y:S01]  /*2680*/  @P2 IMAD R17, R17, 0x4, R26 ;  /* 0x0000000411112824 */ /* 0x000fe200078e021a */
[----:B0-----:R-:W2:Y:S05]  /*2690*/  @P1 LDS R12, [R20+0x4] ;  /* 0x00000400140c1984 */ /* 0x001eaa0000000800 */
[----:B------:R-:W4:Y:S01]  /*26a0*/  @P2 LDS R17, [R17] ;  /* 0x0000000011112984 */ /* 0x000f220000000800 */
[----:B---3--:R-:W-:-:S04]  /*26b0*/  @P1 FFMA R21, R21, R16, R2 ;  /* 0x0000001015151223 */ /* 0x008fc80000000002 */
[----:B--2---:R-:W-:-:S04]  /*26c0*/  @P1 FFMA R2, R22, R12, R21 ;  /* 0x0000000c16021223 */ /* 0x004fc80000000015 */
[----:B----4-:R-:W-:-:S07]  /*26d0*/  @P2 FFMA R2, R13, R17, R2 ;  /* 0x000000110d022223 */ /* 0x010fce0000000002 */
.L_x_32:
[----:B------:R-:W-:Y:S05]  /*26e0*/  @P0 BRA `(.L_x_34) ;  /* 0xfffffff800500947 */ /* 0x000fea000383ffff */
.L_x_24:
[----:B------:R-:W4:Y:S02]  /*26f0*/  LDCU.64 UR6, c[0x0][0x398] ;  /* 0x00007300ff0677ac */ /* 0x000f240008000a00 */
[----:B----4-:R-:W-:-:S04]  /*2700*/  ISETP.GE.AND P0, PT, R18, UR7, PT ;  /* 0x0000000712007c0c */ /* 0x010fc8000bf06270 */
[----:B------:R-:W-:-:S13]  /*2710*/  ISETP.GE.OR P0, PT, R7, UR6, P0 ;  /* 0x0000000607007c0c */ /* 0x000fda0008706670 */
[----:B------:R-:W-:Y:S05]  /*2720*/  @P0 EXIT ;  /* 0x000000000000094d */ /* 0x000fea0003800000 */
[----:B------:R-:W4:Y:S01]  /*2730*/  LDC.64 R4, c[0x0][0x388] ;  /* 0x0000e200ff047b82 */ /* 0x000f220000000a00 */
[----:B------:R-:W-:-:S04]  /*2740*/  IMAD R7, R18, UR6, R7 ;  /* 0x0000000612077c24 */ /* 0x000fc8000f8e0207 */
[----:B----4-:R-:W-:-:S05]  /*2750*/  IMAD.WIDE R4, R7, 0x4, R4 ;  /* 0x0000000407047825 */ /* 0x010fca00078e0204 */
[----:B------:R-:W-:Y:S01]  /*2760*/  STG.E desc[UR10][R4.64], R2 ;  /* 0x0000000204007986 */ /* 0x000fe2000c10190a */
[----:B------:R-:W-:Y:S05]  /*2770*/  EXIT ;  /* 0x000000000000794d */ /* 0x000fea0003800000 */
.L_x_35:
[----:B------:R-:W-:-:S00]  /*2780*/  BRA `(.L_x_35) ;  /* 0xfffffffc00fc7947 */ /* 0x000fc0000383ffff */
[----:B------:R-:W-:-:S00]  /*2790*/  NOP ;  /* 0x0000000000007918 */ /* 0x000fc00000000000 */
        /* <DEDUP_REMOVED lines=14> */
.L_x_36:


//--------------------- .nv.shared._Z18convolution_kernelPKfPfS0_iii10BorderMode --------------------------
	.section	.nv.shared._Z18convolution_kernelPKfPfS0_iii10BorderMode,"aw",@nobits
	.sectionflags	@""
	.align	16
	.zero		1024


//--------------------- .nv.shared.reserved.0     --------------------------
	.section	.nv.shared.reserved.0,"aw",@nobits
	.weak		__nv_reservedSMEM_offset_0_alias
	.size		__nv_reservedSMEM_offset_0_alias, 0, 64
	.other		__nv_reservedSMEM_offset_0_alias,@"STO_CUDA_RESERVED_SHARED STV_DEFAULT"
__nv_reservedSMEM_offset_0_alias:
	.zero		0
	.zero		64


//--------------------- .nv.constant0._Z18convolution_kernelPKfPfS0_iii10BorderMode --------------------------
	.section	.nv.constant0._Z18convolution_kernelPKfPfS0_iii10BorderMode,"a",@progbits
	.sectionflags	@""
	.align	4
.nv.constant0._Z18convolution_kernelPKfPfS0_iii10BorderMode:
	.zero		936


//--------------------- SYMBOLS --------------------------

	.type		.nv.reservedSmem.offset0,@object
	.size		.nv.reservedSmem.offset0,0x4
	.type		.nv.reservedSmem.cap,@object
	.size		.nv.reservedSmem.cap,0x4
